// auto-generated by cutlass_sweep.gemm — config: {"arch": "sm_100", "cluster_m": 2, "cluster_n": 1, "dtype": "e5m2", "stages": 0, "tile_k": 64, "tile_m": 64, "tile_n": 256}
#include "cutlass/cutlass.h"
#include "cutlass/gemm/collective/collective_builder.hpp"
#include "cutlass/gemm/device/gemm_universal_adapter.h"
#include "cutlass/gemm/kernel/gemm_universal.hpp"
#include "cutlass/epilogue/collective/collective_builder.hpp"

using ElemA = cutlass::float_e5m2_t;
using ElemB = cutlass::float_e5m2_t;
using ElemCD = cutlass::float_e5m2_t;
using Acc  = float;
using TileShape    = cute::Shape<cute::_64, cute::_256, cute::_64>;
using ClusterShape = cute::Shape<cute::_2, cute::_1, cute::_1>;

using CollectiveEpilogue = typename cutlass::epilogue::collective::CollectiveBuilder<
    cutlass::arch::Sm100, cutlass::arch::OpClassTensorOp,
    TileShape, ClusterShape,
    cutlass::epilogue::collective::EpilogueTileAuto,
    Acc, Acc,
    ElemCD, cutlass::layout::RowMajor, 128 / cutlass::sizeof_bits<ElemCD>::value,
    ElemCD, cutlass::layout::RowMajor, 128 / cutlass::sizeof_bits<ElemCD>::value,
    cutlass::epilogue::collective::EpilogueScheduleAuto
  >::CollectiveOp;

using CollectiveMainloop = typename cutlass::gemm::collective::CollectiveBuilder<
    cutlass::arch::Sm100, cutlass::arch::OpClassTensorOp,
    ElemA, cutlass::layout::RowMajor, 128 / cutlass::sizeof_bits<ElemA>::value,
    ElemB, cutlass::layout::ColumnMajor, 128 / cutlass::sizeof_bits<ElemB>::value,
    Acc,
    TileShape, ClusterShape,
    cutlass::gemm::collective::StageCountAutoCarveout<static_cast<int>(sizeof(typename CollectiveEpilogue::SharedStorage))>,
    cutlass::gemm::collective::KernelScheduleAuto
  >::CollectiveOp;

using GemmKernel = cutlass::gemm::kernel::GemmUniversal<
    cute::Shape<int,int,int,int>,
    CollectiveMainloop,
    CollectiveEpilogue
>;
using Gemm = cutlass::gemm::device::GemmUniversalAdapter<GemmKernel>;

// Force the device kernel symbol into the cubin without needing a host main.
auto* _anchor = &cutlass::device_kernel<GemmKernel>;


// ===== COMPILED SASS (sm_100a) =====

	.target	sm_100a

	.elftype	@"ET_EXEC"


//--------------------- .note.nv.tkinfo           --------------------------
	.section	.note.nv.tkinfo,"",@"SHT_NOTE"
	.sectionflags	@"SHF_NOTE_NV_TKINFO"
	.tkinfo
        /*0018*/ 	.word	0x00000002
        /*0030*/ 	.string	""
        /*0030*/ 	.string	"ptxas"
        /*0030*/ 	.string	"Cuda compilation tools, release 13.0, V13.0.88"
        /*0030*/ 	.string	"Build cuda_13.0.r13.0/compiler.36424714_0"
        /*0030*/ 	.string	"-arch sm_100a -m 64 "



//--------------------- .note.nv.cuinfo           --------------------------
	.section	.note.nv.cuinfo,"",@"SHT_NOTE"
	.sectionflags	@"SHF_NOTE_NV_CUINFO"
        /*0018*/ 	.short	0x0002
        /*001a*/ 	.short	0x0064
        /*001c*/ 	.short	0x0082
	.zero		2


//--------------------- .nv.info                  --------------------------
	.section	.nv.info,"",@"SHT_CUDA_INFO"
	.align	4


	//----- nvinfo : EIATTR_REGCOUNT
	.align		4
        /*0000*/ 	.byte	0x04, 0x2f
        /*0002*/ 	.short	(.L_20 - .L_19)
	.align		4
.L_19:
        /*0004*/ 	.word	index@(_ZN7cutlass13device_kernelINS_4gemm6kernel13GemmUniversalIN4cute5tupleIJiiiiEEENS1_10collective13CollectiveMmaINS1_35MainloopSm100TmaUmmaWarpSpecializedILi10ELi2ELi4ENS5_IJNS4_1CILi2EEENSA_ILi1EEESC_EEEEENS5_IJNSA_ILi64EEENSA_ILi256EEESF_EEENS_12float_e5m2_tENS5_IJlSC_lEEESI_SJ_NS4_8TiledMMAINS4_8MMA_AtomIJNS4_10MMA_TraitsINS4_19SM100_MMA_F8F6F4_SSEJSI_SI_fSF_SG_NS4_17integral_constantINS4_4UMMA5MajorELSQ_0EEESR_NSO_INSP_7ScaleInELSS_0EEEST_EEEEEENS4_6LayoutINS5_IJSC_SC_SC_EEENS5_IJNSA_ILi0EEESY_SY_EEEEENS5_IJNS4_10UnderscoreES11_S11_EEEEENS4_13SM90_TMA_LOADENS4_14ComposedLayoutINS4_7SwizzleILi2ELi4ELi3EEENS4_18smem_ptr_flag_bitsILi8EEENSW_INS5_IJNSA_ILi8EEESF_EEENS5_IJSF_SC_EEEEEEEvNS4_8identityENS4_23SM90_TMA_LOAD_MULTICASTES1E_vS1F_EENS_8epilogue10collective18CollectiveEpilogueINS1I_23Sm100TmaWarpSpecializedILi4ELi2ELi32ELb0ELb0EEEJSH_NS5_IJNSW_ISF_SC_EES1N_EEESI_SJ_SI_SJ_NS1I_6fusion15FusionCallbacksIS1M_NS1P_17LinearCombinationISI_fSI_fLNS_15FloatRoundStyleE2EEESH_S1O_JEEENS4_5SM1004TMEM4LOAD26SM100_TMEM_LOAD_16dp32b32xES14_S1E_NS4_39AutoVectorizingCopyWithAssumedAlignmentILi128EEENS4_14SM90_TMA_STOREES1E_S20_S20_EEEvvEEEEvNT_6ParamsE)
        /*0008*/ 	.word	0x00000075


	//----- nvinfo : EIATTR_FRAME_SIZE
	.align		4
.L_20:
        /*000c*/ 	.byte	0x04, 0x11
        /*000e*/ 	.short	(.L_22 - .L_21)
	.align		4
.L_21:
        /*0010*/ 	.word	index@($__internal_2_$__cuda_sm10x_tcgen05_guardrail_trap_unallocated_columns_being_dealloced)
        /*0014*/ 	.word	0x00000000


	//----- nvinfo : EIATTR_FRAME_SIZE
	.align		4
.L_22:
        /*0018*/ 	.byte	0x04, 0x11
        /*001a*/ 	.short	(.L_24 - .L_23)
	.align		4
.L_23:
        /*001c*/ 	.word	index@($__internal_1_$__cuda_sm10x_tcgen05_guardrail_trap_phase_invalid_during_alloc)
        /*0020*/ 	.word	0x00000000


	//----- nvinfo : EIATTR_FRAME_SIZE
	.align		4
.L_24:
        /*0024*/ 	.byte	0x04, 0x11
        /*0026*/ 	.short	(.L_26 - .L_25)
	.align		4
.L_25:
        /*0028*/ 	.word	index@($__internal_0_$__cuda_sm10x_tcgen05_guardrail_trap_col_being_dealloced_not_returned_by_alloc)
        /*002c*/ 	.word	0x00000000


	//----- nvinfo : EIATTR_FRAME_SIZE
	.align		4
.L_26:
        /*0030*/ 	.byte	0x04, 0x11
        /*0032*/ 	.short	(.L_28 - .L_27)
	.align		4
.L_27:
        /*0034*/ 	.word	index@(_ZN7cutlass13device_kernelINS_4gemm6kernel13GemmUniversalIN4cute5tupleIJiiiiEEENS1_10collective13CollectiveMmaINS1_35MainloopSm100TmaUmmaWarpSpecializedILi10ELi2ELi4ENS5_IJNS4_1CILi2EEENSA_ILi1EEESC_EEEEENS5_IJNSA_ILi64EEENSA_ILi256EEESF_EEENS_12float_e5m2_tENS5_IJlSC_lEEESI_SJ_NS4_8TiledMMAINS4_8MMA_AtomIJNS4_10MMA_TraitsINS4_19SM100_MMA_F8F6F4_SSEJSI_SI_fSF_SG_NS4_17integral_constantINS4_4UMMA5MajorELSQ_0EEESR_NSO_INSP_7ScaleInELSS_0EEEST_EEEEEENS4_6LayoutINS5_IJSC_SC_SC_EEENS5_IJNSA_ILi0EEESY_SY_EEEEENS5_IJNS4_10UnderscoreES11_S11_EEEEENS4_13SM90_TMA_LOADENS4_14ComposedLayoutINS4_7SwizzleILi2ELi4ELi3EEENS4_18smem_ptr_flag_bitsILi8EEENSW_INS5_IJNSA_ILi8EEESF_EEENS5_IJSF_SC_EEEEEEEvNS4_8identityENS4_23SM90_TMA_LOAD_MULTICASTES1E_vS1F_EENS_8epilogue10collective18CollectiveEpilogueINS1I_23Sm100TmaWarpSpecializedILi4ELi2ELi32ELb0ELb0EEEJSH_NS5_IJNSW_ISF_SC_EES1N_EEESI_SJ_SI_SJ_NS1I_6fusion15FusionCallbacksIS1M_NS1P_17LinearCombinationISI_fSI_fLNS_15FloatRoundStyleE2EEESH_S1O_JEEENS4_5SM1004TMEM4LOAD26SM100_TMEM_LOAD_16dp32b32xES14_S1E_NS4_39AutoVectorizingCopyWithAssumedAlignmentILi128EEENS4_14SM90_TMA_STOREES1E_S20_S20_EEEvvEEEEvNT_6ParamsE)
        /*0038*/ 	.word	0x00000000


	//----- nvinfo : EIATTR_MIN_STACK_SIZE
	.align		4
.L_28:
        /*003c*/ 	.byte	0x04, 0x12
        /*003e*/ 	.short	(.L_30 - .L_29)
	.align		4
.L_29:
        /*0040*/ 	.word	index@(_ZN7cutlass13device_kernelINS_4gemm6kernel13GemmUniversalIN4cute5tupleIJiiiiEEENS1_10collective13CollectiveMmaINS1_35MainloopSm100TmaUmmaWarpSpecializedILi10ELi2ELi4ENS5_IJNS4_1CILi2EEENSA_ILi1EEESC_EEEEENS5_IJNSA_ILi64EEENSA_ILi256EEESF_EEENS_12float_e5m2_tENS5_IJlSC_lEEESI_SJ_NS4_8TiledMMAINS4_8MMA_AtomIJNS4_10MMA_TraitsINS4_19SM100_MMA_F8F6F4_SSEJSI_SI_fSF_SG_NS4_17integral_constantINS4_4UMMA5MajorELSQ_0EEESR_NSO_INSP_7ScaleInELSS_0EEEST_EEEEEENS4_6LayoutINS5_IJSC_SC_SC_EEENS5_IJNSA_ILi0EEESY_SY_EEEEENS5_IJNS4_10UnderscoreES11_S11_EEEEENS4_13SM90_TMA_LOADENS4_14ComposedLayoutINS4_7SwizzleILi2ELi4ELi3EEENS4_18smem_ptr_flag_bitsILi8EEENSW_INS5_IJNSA_ILi8EEESF_EEENS5_IJSF_SC_EEEEEEEvNS4_8identityENS4_23SM90_TMA_LOAD_MULTICASTES1E_vS1F_EENS_8epilogue10collective18CollectiveEpilogueINS1I_23Sm100TmaWarpSpecializedILi4ELi2ELi32ELb0ELb0EEEJSH_NS5_IJNSW_ISF_SC_EES1N_EEESI_SJ_SI_SJ_NS1I_6fusion15FusionCallbacksIS1M_NS1P_17LinearCombinationISI_fSI_fLNS_15FloatRoundStyleE2EEESH_S1O_JEEENS4_5SM1004TMEM4LOAD26SM100_TMEM_LOAD_16dp32b32xES14_S1E_NS4_39AutoVectorizingCopyWithAssumedAlignmentILi128EEENS4_14SM90_TMA_STOREES1E_S20_S20_EEEvvEEEEvNT_6ParamsE)
        /*0044*/ 	.word	0x00000000
.L_30:


//--------------------- .nv.compat                --------------------------
	.section	.nv.compat,"",@"SHT_CUDA_COMPAT_INFO"
	.align	4
        /*0000*/ 	.byte	0x02, 0x09, 0x01, 0x00, 0x02, 0x02, 0x02, 0x00, 0x02, 0x05, 0x05, 0x00, 0x03, 0x07, 0x01, 0x01
        /*0010*/ 	.byte	0x02, 0x03, 0x01, 0x00, 0x02, 0x06, 0x01, 0x00, 0x04, 0x0b, 0x08, 0x00, 0x09, 0x00, 0x00, 0x00
        /*0020*/ 	.byte	0x00, 0x00, 0x00, 0x00


//--------------------- .nv.info._ZN7cutlass13device_kernelINS_4gemm6kernel13GemmUniversalIN4cute5tupleIJiiiiEEENS1_10collective13CollectiveMmaINS1_35MainloopSm100TmaUmmaWarpSpecializedILi10ELi2ELi4ENS5_IJNS4_1CILi2EEENSA_ILi1EEESC_EEEEENS5_IJNSA_ILi64EEENSA_ILi256EEESF_EEENS_12float_e5m2_tENS5_IJlSC_lEEESI_SJ_NS4_8TiledMMAINS4_8MMA_AtomIJNS4_10MMA_TraitsINS4_19SM100_MMA_F8F6F4_SSEJSI_SI_fSF_SG_NS4_17integral_constantINS4_4UMMA5MajorELSQ_0EEESR_NSO_INSP_7ScaleInELSS_0EEEST_EEEEEENS4_6LayoutINS5_IJSC_SC_SC_EEENS5_IJNSA_ILi0EEESY_SY_EEEEENS5_IJNS4_10UnderscoreES11_S11_EEEEENS4_13SM90_TMA_LOADENS4_14ComposedLayoutINS4_7SwizzleILi2ELi4ELi3EEENS4_18smem_ptr_flag_bitsILi8EEENSW_INS5_IJNSA_ILi8EEESF_EEENS5_IJSF_SC_EEEEEEEvNS4_8identityENS4_23SM90_TMA_LOAD_MULTICASTES1E_vS1F_EENS_8epilogue10collective18CollectiveEpilogueINS1I_23Sm100TmaWarpSpecializedILi4ELi2ELi32ELb0ELb0EEEJSH_NS5_IJNSW_ISF_SC_EES1N_EEESI_SJ_SI_SJ_NS1I_6fusion15FusionCallbacksIS1M_NS1P_17LinearCombinationISI_fSI_fLNS_15FloatRoundStyleE2EEESH_S1O_JEEENS4_5SM1004TMEM4LOAD26SM100_TMEM_LOAD_16dp32b32xES14_S1E_NS4_39AutoVectorizingCopyWithAssumedAlignmentILi128EEENS4_14SM90_TMA_STOREES1E_S20_S20_EEEvvEEEEvNT_6ParamsE --------------------------
	.section	.nv.info._ZN7cutlass13device_kernelINS_4gemm6kernel13GemmUniversalIN4cute5tupleIJiiiiEEENS1_10collective13CollectiveMmaINS1_35MainloopSm100TmaUmmaWarpSpecializedILi10ELi2ELi4ENS5_IJNS4_1CILi2EEENSA_ILi1EEESC_EEEEENS5_IJNSA_ILi64EEENSA_ILi256EEESF_EEENS_12float_e5m2_tENS5_IJlSC_lEEESI_SJ_NS4_8TiledMMAINS4_8MMA_AtomIJNS4_10MMA_TraitsINS4_19SM100_MMA_F8F6F4_SSEJSI_SI_fSF_SG_NS4_17integral_constantINS4_4UMMA5MajorELSQ_0EEESR_NSO_INSP_7ScaleInELSS_0EEEST_EEEEEENS4_6LayoutINS5_IJSC_SC_SC_EEENS5_IJNSA_ILi0EEESY_SY_EEEEENS5_IJNS4_10UnderscoreES11_S11_EEEEENS4_13SM90_TMA_LOADENS4_14ComposedLayoutINS4_7SwizzleILi2ELi4ELi3EEENS4_18smem_ptr_flag_bitsILi8EEENSW_INS5_IJNSA_ILi8EEESF_EEENS5_IJSF_SC_EEEEEEEvNS4_8identityENS4_23SM90_TMA_LOAD_MULTICASTES1E_vS1F_EENS_8epilogue10collective18CollectiveEpilogueINS1I_23Sm100TmaWarpSpecializedILi4ELi2ELi32ELb0ELb0EEEJSH_NS5_IJNSW_ISF_SC_EES1N_EEESI_SJ_SI_SJ_NS1I_6fusion15FusionCallbacksIS1M_NS1P_17LinearCombinationISI_fSI_fLNS_15FloatRoundStyleE2EEESH_S1O_JEEENS4_5SM1004TMEM4LOAD26SM100_TMEM_LOAD_16dp32b32xES14_S1E_NS4_39AutoVectorizingCopyWithAssumedAlignmentILi128EEENS4_14SM90_TMA_STOREES1E_S20_S20_EEEvvEEEEvNT_6ParamsE,"",@"SHT_CUDA_INFO"
	.sectionflags	@""
	.align	4


	//----- nvinfo : EIATTR_CUDA_API_VERSION
	.align		4
        /*0000*/ 	.byte	0x04, 0x37
        /*0002*/ 	.short	(.L_32 - .L_31)
.L_31:
        /*0004*/ 	.word	0x00000082


	//----- nvinfo : EIATTR_KPARAM_INFO
	.align		4
.L_32:
        /*0008*/ 	.byte	0x04, 0x17
        /*000a*/ 	.short	(.L_34 - .L_33)
.L_33:
        /*000c*/ 	.word	0x00000000
        /*0010*/ 	.short	0x0000
        /*0012*/ 	.short	0x0000
        /*0014*/ 	.byte	0x00, 0xf0, 0x01, 0x20


	//----- nvinfo : EIATTR_AT_ENTRY_FRAGMENTS
	.align		4
.L_34:
        /*0018*/ 	.byte	0x04, 0x4f
        /*001a*/ 	.short	(.L_36 - .L_35)


	//   ....[0]....
.L_35:
        /*001c*/ 	.word	0x00000006


	//----- nvinfo : EIATTR_RESERVED_SMEM_USED
	.align		4
.L_36:
        /*0020*/ 	.byte	0x01, 0x41
	.zero		2


	//----- nvinfo : EIATTR_SPARSE_MMA_MASK
	.align		4
        /*0024*/ 	.byte	0x03, 0x50
        /*0026*/ 	.short	0x0000


	//----- nvinfo : EIATTR_TCGEN05_1CTA_USED
	.align		4
        /*0028*/ 	.byte	0x01, 0x51
	.zero		2


	//----- nvinfo : EIATTR_MAXREG_COUNT
	.align		4
        /*002c*/ 	.byte	0x03, 0x1b
        /*002e*/ 	.short	0x00ff


	//----- nvinfo : EIATTR_NUM_BARRIERS
	.align		4
        /*0030*/ 	.byte	0x02, 0x4c
        /*0032*/ 	.byte	0x07
	.zero		1


	//----- nvinfo : EIATTR_EXTERNS
	.align		4
        /*0034*/ 	.byte	0x04, 0x0f
        /*0036*/ 	.short	(.L_38 - .L_37)


	//   ....[0]....
	.align		4
.L_37:
        /*0038*/ 	.word	index@(__assertfail)


	//----- nvinfo : EIATTR_MERCURY_ISA_VERSION
	.align		4
.L_38:
        /*003c*/ 	.byte	0x03, 0x5f
        /*003e*/ 	.short	0x0101


	//----- nvinfo : EIATTR_INT_WARP_WIDE_INSTR_OFFSETS
	.align		4
        /*0040*/ 	.byte	0x04, 0x31
        /*0042*/ 	.short	(.L_40 - .L_39)


	//   ....[0]....
.L_39:
        /*0044*/ 	.word	0x00004030


	//   ....[1]....
        /*0048*/ 	.word	0x00004050


	//   ....[2]....
        /*004c*/ 	.word	0x00004080


	//   ....[3]....
        /*0050*/ 	.word	0x00004c90


	//   ....[4]....
        /*0054*/ 	.word	0x00004cf0


	//   ....[5]....
        /*0058*/ 	.word	0x00004dd0


	//   ....[6]....
        /*005c*/ 	.word	0x00004e50


	//   ....[7]....
        /*0060*/ 	.word	0x00004f40


	//   ....[8]....
        /*0064*/ 	.word	0x00004fd0


	//   ....[9]....
        /*0068*/ 	.word	0x000050c0


	//   ....[10]....
        /*006c*/ 	.word	0x00005170


	//----- nvinfo : EIATTR_COOP_GROUP_MASK_REGIDS
	.align		4
.L_40:
        /*0070*/ 	.byte	0x04, 0x29
        /*0072*/ 	.short	(.L_42 - .L_41)


	//   ....[0]....
.L_41:
        /*0074*/ 	.word	0xffffffff


	//   ....[1]....
        /*0078*/ 	.word	0xffffffff


	//   ....[2]....
        /*007c*/ 	.word	0xffffffff


	//   ....[3]....
        /*0080*/ 	.word	0xffffffff


	//   ....[4]....
        /*0084*/ 	.word	0xffffffff


	//   ....[5]....
        /*0088*/ 	.word	0xffffffff


	//   ....[6]....
        /*008c*/ 	.word	0xffffffff


	//   ....[7]....
        /*0090*/ 	.word	0xffffffff


	//   ....[8]....
        /*0094*/ 	.word	0xffffffff


	//   ....[9]....
        /*0098*/ 	.word	0xffffffff


	//   ....[10]....
        /*009c*/ 	.word	0xffffffff


	//   ....[11]....
        /*00a0*/ 	.word	0xffffffff


	//   ....[12]....
        /*00a4*/ 	.word	0xffffffff


	//   ....[13]....
        /*00a8*/ 	.word	0xffffffff


	//----- nvinfo : EIATTR_COOP_GROUP_INSTR_OFFSETS
	.align		4
.L_42:
        /*00ac*/ 	.byte	0x04, 0x28
        /*00ae*/ 	.short	(.L_44 - .L_43)


	//   ....[0]....
.L_43:
        /*00b0*/ 	.word	0x00000080


	//   ....[1]....
        /*00b4*/ 	.word	0x000004f0


	//   ....[2]....
        /*00b8*/ 	.word	0x00000770


	//   ....[3]....
        /*00bc*/ 	.word	0x00000910


	//   ....[4]....
        /*00c0*/ 	.word	0x00000a10


	//   ....[5]....
        /*00c4*/ 	.word	0x00000b80


	//   ....[6]....
        /*00c8*/ 	.word	0x00000d20


	//   ....[7]....
        /*00cc*/ 	.word	0x00000ee0


	//   ....[8]....
        /*00d0*/ 	.word	0x000020c0


	//   ....[9]....
        /*00d4*/ 	.word	0x00003300


	//   ....[10]....
        /*00d8*/ 	.word	0x00003510


	//   ....[11]....
        /*00dc*/ 	.word	0x00003540


	//   ....[12]....
        /*00e0*/ 	.word	0x00003f10


	//   ....[13]....
        /*00e4*/ 	.word	0x00004140


	//----- nvinfo : EIATTR_VRC_CTA_INIT_COUNT
	.align		4
.L_44:
        /*00e8*/ 	.byte	0x02, 0x4a
        /*00ea*/ 	.byte	0x80
	.zero		1


	//----- nvinfo : EIATTR_SYSCALL_OFFSETS
	.align		4
        /*00ec*/ 	.byte	0x04, 0x46
        /*00ee*/ 	.short	(.L_46 - .L_45)


	//   ....[0]....
.L_45:
        /*00f0*/ 	.word	0x00005e00


	//   ....[1]....
        /*00f4*/ 	.word	0x00005f40


	//   ....[2]....
        /*00f8*/ 	.word	0x00006770


	//   ....[3]....
        /*00fc*/ 	.word	0x00007500


	//   ....[4]....
        /*0100*/ 	.word	0x00008250


	//   ....[5]....
        /*0104*/ 	.word	0x00008fd0


	//----- nvinfo : EIATTR_MBARRIER_INSTR_OFFSETS
	.align		4
.L_46:
        /*0108*/ 	.byte	0x04, 0x39
        /*010a*/ 	.short	(.L_48 - .L_47)


	//   ....[0]....
.L_47:
        /*010c*/ 	.word	0x00000610
        /*0110*/ 	.word	0x000000ff
        /*0114*/ 	.word	0x00000000
        /*0118*/ 	.short	0x0100
        /*011a*/ 	.byte	0x04
	.zero		1


	//   ....[1]....
        /*011c*/ 	.word	0x00000620
        /*0120*/ 	.word	0x000000ff
        /*0124*/ 	.word	0x00000050
        /*0128*/ 	.short	0x0100
        /*012a*/ 	.byte	0x04
	.zero		1


	//   ....[2]....
        /*012c*/ 	.word	0x00000630
        /*0130*/ 	.word	0x000000ff
        /*0134*/ 	.word	0x00000008
        /*0138*/ 	.short	0x0100
        /*013a*/ 	.byte	0x04
	.zero		1


	//   ....[3]....
        /*013c*/ 	.word	0x00000640
        /*0140*/ 	.word	0x000000ff
        /*0144*/ 	.word	0x00000058
        /*0148*/ 	.short	0x0100
        /*014a*/ 	.byte	0x04
	.zero		1


	//   ....[4]....
        /*014c*/ 	.word	0x00000650
        /*0150*/ 	.word	0x000000ff
        /*0154*/ 	.word	0x00000010
        /*0158*/ 	.short	0x0100
        /*015a*/ 	.byte	0x04
	.zero		1


	//   ....[5]....
        /*015c*/ 	.word	0x00000660
        /*0160*/ 	.word	0x000000ff
        /*0164*/ 	.word	0x00000060
        /*0168*/ 	.short	0x0100
        /*016a*/ 	.byte	0x04
	.zero		1


	//   ....[6]....
        /*016c*/ 	.word	0x00000670
        /*0170*/ 	.word	0x000000ff
        /*0174*/ 	.word	0x00000018
        /*0178*/ 	.short	0x0100
        /*017a*/ 	.byte	0x04
	.zero		1


	//   ....[7]....
        /*017c*/ 	.word	0x00000680
        /*0180*/ 	.word	0x000000ff
        /*0184*/ 	.word	0x00000068
        /*0188*/ 	.short	0x0100
        /*018a*/ 	.byte	0x04
	.zero		1


	//   ....[8]....
        /*018c*/ 	.word	0x00000690
        /*0190*/ 	.word	0x000000ff
        /*0194*/ 	.word	0x00000020
        /*0198*/ 	.short	0x0100
        /*019a*/ 	.byte	0x04
	.zero		1


	//   ....[9]....
        /*019c*/ 	.word	0x000006a0
        /*01a0*/ 	.word	0x000000ff
        /*01a4*/ 	.word	0x00000070
        /*01a8*/ 	.short	0x0100
        /*01aa*/ 	.byte	0x04
	.zero		1


	//   ....[10]....
        /*01ac*/ 	.word	0x000006b0
        /*01b0*/ 	.word	0x000000ff
        /*01b4*/ 	.word	0x00000028
        /*01b8*/ 	.short	0x0100
        /*01ba*/ 	.byte	0x04
	.zero		1


	//   ....[11]....
        /*01bc*/ 	.word	0x000006c0
        /*01c0*/ 	.word	0x000000ff
        /*01c4*/ 	.word	0x00000078
        /*01c8*/ 	.short	0x0100
        /*01ca*/ 	.byte	0x04
	.zero		1


	//   ....[12]....
        /*01cc*/ 	.word	0x000006d0
        /*01d0*/ 	.word	0x000000ff
        /*01d4*/ 	.word	0x00000030
        /*01d8*/ 	.short	0x0100
        /*01da*/ 	.byte	0x04
	.zero		1


	//   ....[13]....
        /*01dc*/ 	.word	0x000006e0
        /*01e0*/ 	.word	0x000000ff
        /*01e4*/ 	.word	0x00000080
        /*01e8*/ 	.short	0x0100
        /*01ea*/ 	.byte	0x04
	.zero		1


	//   ....[14]....
        /*01ec*/ 	.word	0x000006f0
        /*01f0*/ 	.word	0x000000ff
        /*01f4*/ 	.word	0x00000038
        /*01f8*/ 	.short	0x0100
        /*01fa*/ 	.byte	0x04
	.zero		1


	//   ....[15]....
        /*01fc*/ 	.word	0x00000700
        /*0200*/ 	.word	0x000000ff
        /*0204*/ 	.word	0x00000088
        /*0208*/ 	.short	0x0100
        /*020a*/ 	.byte	0x04
	.zero		1


	//   ....[16]....
        /*020c*/ 	.word	0x00000710
        /*0210*/ 	.word	0x000000ff
        /*0214*/ 	.word	0x00000040
        /*0218*/ 	.short	0x0100
        /*021a*/ 	.byte	0x04
	.zero		1


	//   ....[17]....
        /*021c*/ 	.word	0x00000720
        /*0220*/ 	.word	0x000000ff
        /*0224*/ 	.word	0x00000090
        /*0228*/ 	.short	0x0100
        /*022a*/ 	.byte	0x04
	.zero		1


	//   ....[18]....
        /*022c*/ 	.word	0x00000730
        /*0230*/ 	.word	0x000000ff
        /*0234*/ 	.word	0x00000048
        /*0238*/ 	.short	0x0100
        /*023a*/ 	.byte	0x04
	.zero		1


	//   ....[19]....
        /*023c*/ 	.word	0x00000740
        /*0240*/ 	.word	0x000000ff
        /*0244*/ 	.word	0x00000098
        /*0248*/ 	.short	0x0100
        /*024a*/ 	.byte	0x04
	.zero		1


	//   ....[20]....
        /*024c*/ 	.word	0x00000880
        /*0250*/ 	.word	0x000000ff
        /*0254*/ 	.word	0x000000a0
        /*0258*/ 	.short	0x0100
        /*025a*/ 	.byte	0x04
	.zero		1


	//   ....[21]....
        /*025c*/ 	.word	0x00000890
        /*0260*/ 	.word	0x000000ff
        /*0264*/ 	.word	0x000000c0
        /*0268*/ 	.short	0x0100
        /*026a*/ 	.byte	0x04
	.zero		1


	//   ....[22]....
        /*026c*/ 	.word	0x000008a0
        /*0270*/ 	.word	0x000000ff
        /*0274*/ 	.word	0x000000a8
        /*0278*/ 	.short	0x0100
        /*027a*/ 	.byte	0x04
	.zero		1


	//   ....[23]....
        /*027c*/ 	.word	0x000008b0
        /*0280*/ 	.word	0x000000ff
        /*0284*/ 	.word	0x000000c8
        /*0288*/ 	.short	0x0100
        /*028a*/ 	.byte	0x04
	.zero		1


	//   ....[24]....
        /*028c*/ 	.word	0x000008c0
        /*0290*/ 	.word	0x000000ff
        /*0294*/ 	.word	0x000000b0
        /*0298*/ 	.short	0x0100
        /*029a*/ 	.byte	0x04
	.zero		1


	//   ....[25]....
        /*029c*/ 	.word	0x000008d0
        /*02a0*/ 	.word	0x000000ff
        /*02a4*/ 	.word	0x000000d0
        /*02a8*/ 	.short	0x0100
        /*02aa*/ 	.byte	0x04
	.zero		1


	//   ....[26]....
        /*02ac*/ 	.word	0x000008e0
        /*02b0*/ 	.word	0x000000ff
        /*02b4*/ 	.word	0x000000b8
        /*02b8*/ 	.short	0x0100
        /*02ba*/ 	.byte	0x04
	.zero		1


	//   ....[27]....
        /*02bc*/ 	.word	0x000008f0
        /*02c0*/ 	.word	0x000000ff
        /*02c4*/ 	.word	0x000000d8
        /*02c8*/ 	.short	0x0100
        /*02ca*/ 	.byte	0x04
	.zero		1


	//   ....[28]....
        /*02cc*/ 	.word	0x000009e0
        /*02d0*/ 	.word	0x000000ff
        /*02d4*/ 	.word	0x000000e0
        /*02d8*/ 	.short	0x0100
        /*02da*/ 	.byte	0x06
	.zero		1


	//   ....[29]....
        /*02dc*/ 	.word	0x000009f0
        /*02e0*/ 	.word	0x000000ff
        /*02e4*/ 	.word	0x000000e8
        /*02e8*/ 	.short	0x0100
        /*02ea*/ 	.byte	0x06
	.zero		1


	//   ....[30]....
        /*02ec*/ 	.word	0x00000b30
        /*02f0*/ 	.word	0x000000ff
        /*02f4*/ 	.word	0x000000f0
        /*02f8*/ 	.short	0x0100
        /*02fa*/ 	.byte	0x06
	.zero		1


	//   ....[31]....
        /*02fc*/ 	.word	0x00000b40
        /*0300*/ 	.word	0x000000ff
        /*0304*/ 	.word	0x00000100
        /*0308*/ 	.short	0x0100
        /*030a*/ 	.byte	0x06
	.zero		1


	//   ....[32]....
        /*030c*/ 	.word	0x00000b50
        /*0310*/ 	.word	0x000000ff
        /*0314*/ 	.word	0x000000f8
        /*0318*/ 	.short	0x0100
        /*031a*/ 	.byte	0x06
	.zero		1


	//   ....[33]....
        /*031c*/ 	.word	0x00000b60
        /*0320*/ 	.word	0x000000ff
        /*0324*/ 	.word	0x00000108
        /*0328*/ 	.short	0x0100
        /*032a*/ 	.byte	0x06
	.zero		1


	//   ....[34]....
        /*032c*/ 	.word	0x00000c90
        /*0330*/ 	.word	0x000000ff
        /*0334*/ 	.word	0x00000110
        /*0338*/ 	.short	0x0100
        /*033a*/ 	.byte	0x04
	.zero		1


	//   ....[35]....
        /*033c*/ 	.word	0x00000ca0
        /*0340*/ 	.word	0x000000ff
        /*0344*/ 	.word	0x00000130
        /*0348*/ 	.short	0x0100
        /*034a*/ 	.byte	0x04
	.zero		1


	//   ....[36]....
        /*034c*/ 	.word	0x00000cb0
        /*0350*/ 	.word	0x000000ff
        /*0354*/ 	.word	0x00000118
        /*0358*/ 	.short	0x0100
        /*035a*/ 	.byte	0x04
	.zero		1


	//   ....[37]....
        /*035c*/ 	.word	0x00000cc0
        /*0360*/ 	.word	0x000000ff
        /*0364*/ 	.word	0x00000138
        /*0368*/ 	.short	0x0100
        /*036a*/ 	.byte	0x04
	.zero		1


	//   ....[38]....
        /*036c*/ 	.word	0x00000cd0
        /*0370*/ 	.word	0x000000ff
        /*0374*/ 	.word	0x00000120
        /*0378*/ 	.short	0x0100
        /*037a*/ 	.byte	0x04
	.zero		1


	//   ....[39]....
        /*037c*/ 	.word	0x00000ce0
        /*0380*/ 	.word	0x000000ff
        /*0384*/ 	.word	0x00000140
        /*0388*/ 	.short	0x0100
        /*038a*/ 	.byte	0x04
	.zero		1


	//   ....[40]....
        /*038c*/ 	.word	0x00000cf0
        /*0390*/ 	.word	0x000000ff
        /*0394*/ 	.word	0x00000128
        /*0398*/ 	.short	0x0100
        /*039a*/ 	.byte	0x04
	.zero		1


	//   ....[41]....
        /*039c*/ 	.word	0x00000d00
        /*03a0*/ 	.word	0x000000ff
        /*03a4*/ 	.word	0x00000148
        /*03a8*/ 	.short	0x0100
        /*03aa*/ 	.byte	0x04
	.zero		1


	//   ....[42]....
        /*03ac*/ 	.word	0x00000df0
        /*03b0*/ 	.word	0x000000ff
        /*03b4*/ 	.word	0x00000150
        /*03b8*/ 	.short	0x0100
        /*03ba*/ 	.byte	0x04
	.zero		1


	//   ....[43]....
        /*03bc*/ 	.word	0x00000e00
        /*03c0*/ 	.word	0x000000ff
        /*03c4*/ 	.word	0x00000160
        /*03c8*/ 	.short	0x0100
        /*03ca*/ 	.byte	0x04
	.zero		1


	//   ....[44]....
        /*03cc*/ 	.word	0x00000e10
        /*03d0*/ 	.word	0x000000ff
        /*03d4*/ 	.word	0x00000158
        /*03d8*/ 	.short	0x0100
        /*03da*/ 	.byte	0x04
	.zero		1


	//   ....[45]....
        /*03dc*/ 	.word	0x00000e20
        /*03e0*/ 	.word	0x000000ff
        /*03e4*/ 	.word	0x00000168
        /*03e8*/ 	.short	0x0100
        /*03ea*/ 	.byte	0x04
	.zero		1


	//   ....[46]....
        /*03ec*/ 	.word	0x00001970
        /*03f0*/ 	.word	0x00000000
        /*03f4*/ 	.word	0x00000160
        /*03f8*/ 	.short	0x010a
        /*03fa*/ 	.byte	0xff
	.zero		1


	//   ....[47]....
        /*03fc*/ 	.word	0x00001990
        /*0400*/ 	.word	0x00000000
        /*0404*/ 	.word	0x00000150
        /*0408*/ 	.short	0x0101
        /*040a*/ 	.byte	0xff
	.zero		1


	//   ....[48]....
        /*040c*/ 	.word	0x00001a50
        /*0410*/ 	.word	0x000000ff
        /*0414*/ 	.word	0x00000050
        /*0418*/ 	.short	0x010a
        /*041a*/ 	.byte	0x04
	.zero		1


	//   ....[49]....
        /*041c*/ 	.word	0x00001ad0
        /*0420*/ 	.word	0x000000ff
        /*0424*/ 	.word	0x00000050
        /*0428*/ 	.short	0x010a
        /*042a*/ 	.byte	0x21
	.zero		1


	//   ....[50]....
        /*042c*/ 	.word	0x00001c60
        /*0430*/ 	.word	0x000000ff
        /*0434*/ 	.word	0x00000050
        /*0438*/ 	.short	0x010a
        /*043a*/ 	.byte	0x08
	.zero		1


	//   ....[51]....
        /*043c*/ 	.word	0x00001d80
        /*0440*/ 	.word	0x000000ff
        /*0444*/ 	.word	0x000000e8
        /*0448*/ 	.short	0x0101
        /*044a*/ 	.byte	0x07
	.zero		1


	//   ....[52]....
        /*044c*/ 	.word	0x00001da0
        /*0450*/ 	.word	0x000000ff
        /*0454*/ 	.word	0x00000050
        /*0458*/ 	.short	0x010a
        /*045a*/ 	.byte	0x04
	.zero		1


	//   ....[53]....
        /*045c*/ 	.word	0x00001e20
        /*0460*/ 	.word	0x000000ff
        /*0464*/ 	.word	0x00000050
        /*0468*/ 	.short	0x010a
        /*046a*/ 	.byte	0x09
	.zero		1


	//   ....[54]....
        /*046c*/ 	.word	0x00001fc0
        /*0470*/ 	.word	0x000000ff
        /*0474*/ 	.word	0x00000050
        /*0478*/ 	.short	0x010a
        /*047a*/ 	.byte	0x06
	.zero		1


	//   ....[55]....
        /*047c*/ 	.word	0x000020f0
        /*0480*/ 	.word	0x00000003
        /*0484*/ 	.word	0x000000f0
        /*0488*/ 	.short	0x010a
        /*048a*/ 	.byte	0xff
	.zero		1


	//   ....[56]....
        /*048c*/ 	.word	0x00002240
        /*0490*/ 	.word	0x00000000
        /*0494*/ 	.word	0x00000000
        /*0498*/ 	.short	0x0101
        /*049a*/ 	.byte	0xff
	.zero		1


	//   ....[57]....
        /*049c*/ 	.word	0x000027f0
        /*04a0*/ 	.word	0x000000ff
        /*04a4*/ 	.word	0x00000000
        /*04a8*/ 	.short	0x010a
        /*04aa*/ 	.byte	0x04
	.zero		1


	//   ....[58]....
        /*04ac*/ 	.word	0x00002880
        /*04b0*/ 	.word	0x000000ff
        /*04b4*/ 	.word	0x00000000
        /*04b8*/ 	.short	0x010a
        /*04ba*/ 	.byte	0x05
	.zero		1


	//   ....[59]....
        /*04bc*/ 	.word	0x00002910
        /*04c0*/ 	.word	0x000000ff
        /*04c4*/ 	.word	0x00000000
        /*04c8*/ 	.short	0x010a
        /*04ca*/ 	.byte	0x05
	.zero		1


	//   ....[60]....
        /*04cc*/ 	.word	0x000029a0
        /*04d0*/ 	.word	0x000000ff
        /*04d4*/ 	.word	0x00000000
        /*04d8*/ 	.short	0x010a
        /*04da*/ 	.byte	0x05
	.zero		1


	//   ....[61]....
        /*04dc*/ 	.word	0x00002a30
        /*04e0*/ 	.word	0x000000ff
        /*04e4*/ 	.word	0x00000000
        /*04e8*/ 	.short	0x010a
        /*04ea*/ 	.byte	0x05
	.zero		1


	//   ....[62]....
        /*04ec*/ 	.word	0x00002ac0
        /*04f0*/ 	.word	0x000000ff
        /*04f4*/ 	.word	0x00000000
        /*04f8*/ 	.short	0x010a
        /*04fa*/ 	.byte	0x05
	.zero		1


	//   ....[63]....
        /*04fc*/ 	.word	0x00002b50
        /*0500*/ 	.word	0x000000ff
        /*0504*/ 	.word	0x00000000
        /*0508*/ 	.short	0x010a
        /*050a*/ 	.byte	0x05
	.zero		1


	//   ....[64]....
        /*050c*/ 	.word	0x00002be0
        /*0510*/ 	.word	0x000000ff
        /*0514*/ 	.word	0x00000000
        /*0518*/ 	.short	0x010a
        /*051a*/ 	.byte	0x05
	.zero		1


	//   ....[65]....
        /*051c*/ 	.word	0x00002c70
        /*0520*/ 	.word	0x000000ff
        /*0524*/ 	.word	0x00000000
        /*0528*/ 	.short	0x010a
        /*052a*/ 	.byte	0x05
	.zero		1


	//   ....[66]....
        /*052c*/ 	.word	0x00002d10
        /*0530*/ 	.word	0x00000000
        /*0534*/ 	.word	0x00000000
        /*0538*/ 	.short	0x010a
        /*053a*/ 	.byte	0xff
	.zero		1


	//   ....[67]....
        /*053c*/ 	.word	0x00002e50
        /*0540*/ 	.word	0x00000002
        /*0544*/ 	.word	0x00000150
        /*0548*/ 	.short	0x010a
        /*054a*/ 	.byte	0xff
	.zero		1


	//   ....[68]....
        /*054c*/ 	.word	0x00002eb0
        /*0550*/ 	.word	0x00000004
        /*0554*/ 	.word	0x00000000
        /*0558*/ 	.short	0x0101
        /*055a*/ 	.byte	0xff
	.zero		1


	//   ....[69]....
        /*055c*/ 	.word	0x00002ed0
        /*0560*/ 	.word	0x000000ff
        /*0564*/ 	.word	0x00000100
        /*0568*/ 	.short	0x010a
        /*056a*/ 	.byte	0x04
	.zero		1


	//   ....[70]....
        /*056c*/ 	.word	0x00002ff0
        /*0570*/ 	.word	0x00000002
        /*0574*/ 	.word	0x000000f0
        /*0578*/ 	.short	0x010a
        /*057a*/ 	.byte	0xff
	.zero		1


	//   ....[71]....
        /*057c*/ 	.word	0x00003100
        /*0580*/ 	.word	0x00000002
        /*0584*/ 	.word	0x00000000
        /*0588*/ 	.short	0x0101
        /*058a*/ 	.byte	0xff
	.zero		1


	//   ....[72]....
        /*058c*/ 	.word	0x00003190
        /*0590*/ 	.word	0x000000ff
        /*0594*/ 	.word	0x00000100
        /*0598*/ 	.short	0x0106
        /*059a*/ 	.byte	0x04
	.zero		1


	//   ....[73]....
        /*059c*/ 	.word	0x000031b0
        /*05a0*/ 	.word	0x000000ff
        /*05a4*/ 	.word	0x00000100
        /*05a8*/ 	.short	0x010a
        /*05aa*/ 	.byte	0x04
	.zero		1


	//   ....[74]....
        /*05ac*/ 	.word	0x00003240
        /*05b0*/ 	.word	0x000000ff
        /*05b4*/ 	.word	0x00000100
        /*05b8*/ 	.short	0x0106
        /*05ba*/ 	.byte	0x07
	.zero		1


	//   ....[75]....
        /*05bc*/ 	.word	0x00003280
        /*05c0*/ 	.word	0x00000000
        /*05c4*/ 	.word	0x00000100
        /*05c8*/ 	.short	0x010a
        /*05ca*/ 	.byte	0xff
	.zero		1


	//   ....[76]....
        /*05cc*/ 	.word	0x000037a0
        /*05d0*/ 	.word	0x00000000
        /*05d4*/ 	.word	0x000000f0
        /*05d8*/ 	.short	0x010a
        /*05da*/ 	.byte	0xff
	.zero		1


	//   ....[77]....
        /*05dc*/ 	.word	0x000038a0
        /*05e0*/ 	.word	0x00000003
        /*05e4*/ 	.word	0x00000000
        /*05e8*/ 	.short	0x0101
        /*05ea*/ 	.byte	0xff
	.zero		1


	//   ....[78]....
        /*05ec*/ 	.word	0x000038b0
        /*05f0*/ 	.word	0x000000ff
        /*05f4*/ 	.word	0x00000000
        /*05f8*/ 	.short	0x010a
        /*05fa*/ 	.byte	0x04
	.zero		1


	//   ....[79]....
        /*05fc*/ 	.word	0x00003930
        /*0600*/ 	.word	0x000000ff
        /*0604*/ 	.word	0x00000130
        /*0608*/ 	.short	0x010a
        /*060a*/ 	.byte	0x17
	.zero		1


	//   ....[80]....
        /*060c*/ 	.word	0x00003a10
        /*0610*/ 	.word	0x000000ff
        /*0614*/ 	.word	0x00000000
        /*0618*/ 	.short	0x010a
        /*061a*/ 	.byte	0x05
	.zero		1


	//   ....[81]....
        /*061c*/ 	.word	0x00003b50
        /*0620*/ 	.word	0x000000ff
        /*0624*/ 	.word	0x00000000
        /*0628*/ 	.short	0x010a
        /*062a*/ 	.byte	0x04
	.zero		1


	//   ....[82]....
        /*062c*/ 	.word	0x00003d40
        /*0630*/ 	.word	0x000000ff
        /*0634*/ 	.word	0x00000000
        /*0638*/ 	.short	0x010a
        /*063a*/ 	.byte	0x04
	.zero		1


	//   ....[83]....
        /*063c*/ 	.word	0x00003dd0
        /*0640*/ 	.word	0x000000ff
        /*0644*/ 	.word	0x00000000
        /*0648*/ 	.short	0x010a
        /*064a*/ 	.byte	0x05
	.zero		1


	//   ....[84]....
        /*064c*/ 	.word	0x00003e60
        /*0650*/ 	.word	0x000000ff
        /*0654*/ 	.word	0x00000000
        /*0658*/ 	.short	0x010a
        /*065a*/ 	.byte	0x05
	.zero		1


	//   ....[85]....
        /*065c*/ 	.word	0x00003ef0
        /*0660*/ 	.word	0x000000ff
        /*0664*/ 	.word	0x00000000
        /*0668*/ 	.short	0x010a
        /*066a*/ 	.byte	0x04
	.zero		1


	//   ....[86]....
        /*066c*/ 	.word	0x00004450
        /*0670*/ 	.word	0x00000008
        /*0674*/ 	.word	0x000000f0
        /*0678*/ 	.short	0x010a
        /*067a*/ 	.byte	0xff
	.zero		1


	//   ....[87]....
        /*067c*/ 	.word	0x000045c0
        /*0680*/ 	.word	0x00000000
        /*0684*/ 	.word	0x00000000
        /*0688*/ 	.short	0x0101
        /*068a*/ 	.byte	0xff
	.zero		1


	//   ....[88]....
        /*068c*/ 	.word	0x00004aa0
        /*0690*/ 	.word	0x000000ff
        /*0694*/ 	.word	0x000000e8
        /*0698*/ 	.short	0x010a
        /*069a*/ 	.byte	0x15
	.zero		1


	//   ....[89]....
        /*069c*/ 	.word	0x00004c30
        /*06a0*/ 	.word	0x000000ff
        /*06a4*/ 	.word	0x000000c0
        /*06a8*/ 	.short	0x010a
        /*06aa*/ 	.byte	0x15
	.zero		1


	//   ....[90]....
        /*06ac*/ 	.word	0x00004d80
        /*06b0*/ 	.word	0x000000ff
        /*06b4*/ 	.word	0x000000a0
        /*06b8*/ 	.short	0x010b
        /*06ba*/ 	.byte	0x15
	.zero		1


	//   ....[91]....
        /*06bc*/ 	.word	0x00004d90
        /*06c0*/ 	.word	0x000000ff
        /*06c4*/ 	.word	0x00000000
        /*06c8*/ 	.short	0x0101
        /*06ca*/ 	.byte	0x32
	.zero		1


	//   ....[92]....
        /*06cc*/ 	.word	0x00004da0
        /*06d0*/ 	.word	0x000000ff
        /*06d4*/ 	.word	0x000000c8
        /*06d8*/ 	.short	0x010a
        /*06da*/ 	.byte	0x15
	.zero		1


	//   ....[93]....
        /*06dc*/ 	.word	0x00004ef0
        /*06e0*/ 	.word	0x000000ff
        /*06e4*/ 	.word	0x000000a8
        /*06e8*/ 	.short	0x010b
        /*06ea*/ 	.byte	0x15
	.zero		1


	//   ....[94]....
        /*06ec*/ 	.word	0x00004f00
        /*06f0*/ 	.word	0x000000ff
        /*06f4*/ 	.word	0x00000000
        /*06f8*/ 	.short	0x0101
        /*06fa*/ 	.byte	0x31
	.zero		1


	//   ....[95]....
        /*06fc*/ 	.word	0x00004f10
        /*0700*/ 	.word	0x000000ff
        /*0704*/ 	.word	0x000000d0
        /*0708*/ 	.short	0x010a
        /*070a*/ 	.byte	0x15
	.zero		1


	//   ....[96]....
        /*070c*/ 	.word	0x00005070
        /*0710*/ 	.word	0x000000ff
        /*0714*/ 	.word	0x000000b0
        /*0718*/ 	.short	0x010b
        /*071a*/ 	.byte	0x15
	.zero		1


	//   ....[97]....
        /*071c*/ 	.word	0x00005080
        /*0720*/ 	.word	0x000000ff
        /*0724*/ 	.word	0x00000000
        /*0728*/ 	.short	0x0101
        /*072a*/ 	.byte	0x30
	.zero		1


	//   ....[98]....
        /*072c*/ 	.word	0x00005090
        /*0730*/ 	.word	0x000000ff
        /*0734*/ 	.word	0x000000d8
        /*0738*/ 	.short	0x010a
        /*073a*/ 	.byte	0x15
	.zero		1


	//   ....[99]....
        /*073c*/ 	.word	0x00005280
        /*0740*/ 	.word	0x000000ff
        /*0744*/ 	.word	0x000000b8
        /*0748*/ 	.short	0x010b
        /*074a*/ 	.byte	0x15
	.zero		1


	//   ....[100]....
        /*074c*/ 	.word	0x00005290
        /*0750*/ 	.word	0x000000ff
        /*0754*/ 	.word	0x00000000
        /*0758*/ 	.short	0x0101
        /*075a*/ 	.byte	0x2b
	.zero		1


	//   ....[101]....
        /*075c*/ 	.word	0x000052c0
        /*0760*/ 	.word	0x000000ff
        /*0764*/ 	.word	0x000000c0
        /*0768*/ 	.short	0x010a
        /*076a*/ 	.byte	0x15
	.zero		1


	//   ....[102]....
        /*076c*/ 	.word	0x000052e0
        /*0770*/ 	.word	0x000000ff
        /*0774*/ 	.word	0x000000c8
        /*0778*/ 	.short	0x010a
        /*077a*/ 	.byte	0x15
	.zero		1


	//   ....[103]....
        /*077c*/ 	.word	0x00005300
        /*0780*/ 	.word	0x000000ff
        /*0784*/ 	.word	0x000000d0
        /*0788*/ 	.short	0x010a
        /*078a*/ 	.byte	0x15
	.zero		1


	//   ....[104]....
        /*078c*/ 	.word	0x00005340
        /*0790*/ 	.word	0x00000000
        /*0794*/ 	.word	0x000000d8
        /*0798*/ 	.short	0x010a
        /*079a*/ 	.byte	0xff
	.zero		1


	//   ....[105]....
        /*079c*/ 	.word	0x00005690
        /*07a0*/ 	.word	0x00000003
        /*07a4*/ 	.word	0x000000f0
        /*07a8*/ 	.short	0x010a
        /*07aa*/ 	.byte	0xff
	.zero		1


	//   ....[106]....
        /*07ac*/ 	.word	0x00005810
        /*07b0*/ 	.word	0x00000000
        /*07b4*/ 	.word	0x00000000
        /*07b8*/ 	.short	0x0101
        /*07ba*/ 	.byte	0xff
	.zero		1


	//   ....[107]....
        /*07bc*/ 	.word	0x00006360
        /*07c0*/ 	.word	0x00000002
        /*07c4*/ 	.word	0x000000a0
        /*07c8*/ 	.short	0x010a
        /*07ca*/ 	.byte	0xff
	.zero		1


	//   ....[108]....
        /*07cc*/ 	.word	0x000063d0
        /*07d0*/ 	.word	0x00000047
        /*07d4*/ 	.word	0x00000110
        /*07d8*/ 	.short	0x010a
        /*07da*/ 	.byte	0xff
	.zero		1


	//   ....[109]....
        /*07dc*/ 	.word	0x000064c0
        /*07e0*/ 	.word	0x00000002
        /*07e4*/ 	.word	0x000000a0
        /*07e8*/ 	.short	0x010a
        /*07ea*/ 	.byte	0xff
	.zero		1


	//   ....[110]....
        /*07ec*/ 	.word	0x000065d0
        /*07f0*/ 	.word	0x00000000
        /*07f4*/ 	.word	0x00000000
        /*07f8*/ 	.short	0x0101
        /*07fa*/ 	.byte	0xff
	.zero		1


	//   ....[111]....
        /*07fc*/ 	.word	0x00006650
        /*0800*/ 	.word	0x00000047
        /*0804*/ 	.word	0x00000110
        /*0808*/ 	.short	0x010a
        /*080a*/ 	.byte	0xff
	.zero		1


	//   ....[112]....
        /*080c*/ 	.word	0x000071a0
        /*0810*/ 	.word	0x00000070
        /*0814*/ 	.word	0x000000a0
        /*0818*/ 	.short	0x010a
        /*081a*/ 	.byte	0xff
	.zero		1


	//   ....[113]....
        /*081c*/ 	.word	0x00007270
        /*0820*/ 	.word	0x00000070
        /*0824*/ 	.word	0x000000a0
        /*0828*/ 	.short	0x010a
        /*082a*/ 	.byte	0xff
	.zero		1


	//   ....[114]....
        /*082c*/ 	.word	0x00007380
        /*0830*/ 	.word	0x00000000
        /*0834*/ 	.word	0x00000000
        /*0838*/ 	.short	0x0101
        /*083a*/ 	.byte	0xff
	.zero		1


	//   ....[115]....
        /*083c*/ 	.word	0x00007ef0
        /*0840*/ 	.word	0x00000070
        /*0844*/ 	.word	0x000000a0
        /*0848*/ 	.short	0x010a
        /*084a*/ 	.byte	0xff
	.zero		1


	//   ....[116]....
        /*084c*/ 	.word	0x00007fc0
        /*0850*/ 	.word	0x00000070
        /*0854*/ 	.word	0x000000a0
        /*0858*/ 	.short	0x010a
        /*085a*/ 	.byte	0xff
	.zero		1


	//   ....[117]....
        /*085c*/ 	.word	0x000080d0
        /*0860*/ 	.word	0x00000000
        /*0864*/ 	.word	0x00000000
        /*0868*/ 	.short	0x0101
        /*086a*/ 	.byte	0xff
	.zero		1


	//   ....[118]....
        /*086c*/ 	.word	0x00008c70
        /*0870*/ 	.word	0x00000066
        /*0874*/ 	.word	0x000000a0
        /*0878*/ 	.short	0x010a
        /*087a*/ 	.byte	0xff
	.zero		1


	//   ....[119]....
        /*087c*/ 	.word	0x00008d40
        /*0880*/ 	.word	0x00000066
        /*0884*/ 	.word	0x000000a0
        /*0888*/ 	.short	0x010a
        /*088a*/ 	.byte	0xff
	.zero		1


	//   ....[120]....
        /*088c*/ 	.word	0x00008e50
        /*0890*/ 	.word	0x00000000
        /*0894*/ 	.word	0x00000000
        /*0898*/ 	.short	0x0101
        /*089a*/ 	.byte	0xff
	.zero		1


	//   ....[121]....
        /*089c*/ 	.word	0x000092e0
        /*08a0*/ 	.word	0x000000ff
        /*08a4*/ 	.word	0x00000000
        /*08a8*/ 	.short	0x0101
        /*08aa*/ 	.byte	0x04
	.zero		1


	//   ....[122]....
        /*08ac*/ 	.word	0x00009af0
        /*08b0*/ 	.word	0x00000000
        /*08b4*/ 	.word	0x00000160
        /*08b8*/ 	.short	0x010a
        /*08ba*/ 	.byte	0xff
	.zero		1


	//   ....[123]....
        /*08bc*/ 	.word	0x00009b50
        /*08c0*/ 	.word	0x00000000
        /*08c4*/ 	.word	0x00000050
        /*08c8*/ 	.short	0x010a
        /*08ca*/ 	.byte	0xff
	.zero		1


	//   ....[124]....
        /*08cc*/ 	.word	0x00009bb0
        /*08d0*/ 	.word	0x00000000
        /*08d4*/ 	.word	0x00000050
        /*08d8*/ 	.short	0x010a
        /*08da*/ 	.byte	0xff
	.zero		1


	//   ....[125]....
        /*08dc*/ 	.word	0x00009c00
        /*08e0*/ 	.word	0x00000003
        /*08e4*/ 	.word	0x000000f0
        /*08e8*/ 	.short	0x010a
        /*08ea*/ 	.byte	0xff
	.zero		1


	//   ....[126]....
        /*08ec*/ 	.word	0x00009c60
        /*08f0*/ 	.word	0x00000000
        /*08f4*/ 	.word	0x00000000
        /*08f8*/ 	.short	0x010a
        /*08fa*/ 	.byte	0xff
	.zero		1


	//   ....[127]....
        /*08fc*/ 	.word	0x00009cc0
        /*0900*/ 	.word	0x00000000
        /*0904*/ 	.word	0x00000000
        /*0908*/ 	.short	0x010a
        /*090a*/ 	.byte	0xff
	.zero		1


	//   ....[128]....
        /*090c*/ 	.word	0x00009d20
        /*0910*/ 	.word	0x00000000
        /*0914*/ 	.word	0x00000000
        /*0918*/ 	.short	0x010a
        /*091a*/ 	.byte	0xff
	.zero		1


	//   ....[129]....
        /*091c*/ 	.word	0x00009d80
        /*0920*/ 	.word	0x00000000
        /*0924*/ 	.word	0x00000000
        /*0928*/ 	.short	0x010a
        /*092a*/ 	.byte	0xff
	.zero		1


	//   ....[130]....
        /*092c*/ 	.word	0x00009de0
        /*0930*/ 	.word	0x00000000
        /*0934*/ 	.word	0x00000000
        /*0938*/ 	.short	0x010a
        /*093a*/ 	.byte	0xff
	.zero		1


	//   ....[131]....
        /*093c*/ 	.word	0x00009e40
        /*0940*/ 	.word	0x00000000
        /*0944*/ 	.word	0x00000000
        /*0948*/ 	.short	0x010a
        /*094a*/ 	.byte	0xff
	.zero		1


	//   ....[132]....
        /*094c*/ 	.word	0x00009ea0
        /*0950*/ 	.word	0x00000000
        /*0954*/ 	.word	0x00000000
        /*0958*/ 	.short	0x010a
        /*095a*/ 	.byte	0xff
	.zero		1


	//   ....[133]....
        /*095c*/ 	.word	0x00009f00
        /*0960*/ 	.word	0x00000000
        /*0964*/ 	.word	0x00000000
        /*0968*/ 	.short	0x010a
        /*096a*/ 	.byte	0xff
	.zero		1


	//   ....[134]....
        /*096c*/ 	.word	0x00009f60
        /*0970*/ 	.word	0x00000000
        /*0974*/ 	.word	0x00000000
        /*0978*/ 	.short	0x010a
        /*097a*/ 	.byte	0xff
	.zero		1


	//   ....[135]....
        /*097c*/ 	.word	0x00009fb0
        /*0980*/ 	.word	0x00000002
        /*0984*/ 	.word	0x00000150
        /*0988*/ 	.short	0x010a
        /*098a*/ 	.byte	0xff
	.zero		1


	//   ....[136]....
        /*098c*/ 	.word	0x0000a010
        /*0990*/ 	.word	0x00000002
        /*0994*/ 	.word	0x00000100
        /*0998*/ 	.short	0x010a
        /*099a*/ 	.byte	0xff
	.zero		1


	//   ....[137]....
        /*099c*/ 	.word	0x0000a060
        /*09a0*/ 	.word	0x00000002
        /*09a4*/ 	.word	0x000000f0
        /*09a8*/ 	.short	0x010a
        /*09aa*/ 	.byte	0xff
	.zero		1


	//   ....[138]....
        /*09ac*/ 	.word	0x0000a0c0
        /*09b0*/ 	.word	0x00000000
        /*09b4*/ 	.word	0x00000100
        /*09b8*/ 	.short	0x010a
        /*09ba*/ 	.byte	0xff
	.zero		1


	//   ....[139]....
        /*09bc*/ 	.word	0x0000a110
        /*09c0*/ 	.word	0x00000000
        /*09c4*/ 	.word	0x000000f0
        /*09c8*/ 	.short	0x010a
        /*09ca*/ 	.byte	0xff
	.zero		1


	//   ....[140]....
        /*09cc*/ 	.word	0x0000a170
        /*09d0*/ 	.word	0x00000003
        /*09d4*/ 	.word	0x00000130
        /*09d8*/ 	.short	0x010a
        /*09da*/ 	.byte	0xff
	.zero		1


	//   ....[141]....
        /*09dc*/ 	.word	0x0000a1d0
        /*09e0*/ 	.word	0x00000000
        /*09e4*/ 	.word	0x00000000
        /*09e8*/ 	.short	0x010a
        /*09ea*/ 	.byte	0xff
	.zero		1


	//   ....[142]....
        /*09ec*/ 	.word	0x0000a230
        /*09f0*/ 	.word	0x00000000
        /*09f4*/ 	.word	0x00000000
        /*09f8*/ 	.short	0x010a
        /*09fa*/ 	.byte	0xff
	.zero		1


	//   ....[143]....
        /*09fc*/ 	.word	0x0000a290
        /*0a00*/ 	.word	0x00000000
        /*0a04*/ 	.word	0x00000000
        /*0a08*/ 	.short	0x010a
        /*0a0a*/ 	.byte	0xff
	.zero		1


	//   ....[144]....
        /*0a0c*/ 	.word	0x0000a2f0
        /*0a10*/ 	.word	0x00000000
        /*0a14*/ 	.word	0x00000000
        /*0a18*/ 	.short	0x010a
        /*0a1a*/ 	.byte	0xff
	.zero		1


	//   ....[145]....
        /*0a1c*/ 	.word	0x0000a350
        /*0a20*/ 	.word	0x00000000
        /*0a24*/ 	.word	0x00000000
        /*0a28*/ 	.short	0x010a
        /*0a2a*/ 	.byte	0xff
	.zero		1


	//   ....[146]....
        /*0a2c*/ 	.word	0x0000a3a0
        /*0a30*/ 	.word	0x00000008
        /*0a34*/ 	.word	0x000000f0
        /*0a38*/ 	.short	0x010a
        /*0a3a*/ 	.byte	0xff
	.zero		1


	//   ....[147]....
        /*0a3c*/ 	.word	0x0000a400
        /*0a40*/ 	.word	0x00000000
        /*0a44*/ 	.word	0x000000e8
        /*0a48*/ 	.short	0x010a
        /*0a4a*/ 	.byte	0xff
	.zero		1


	//   ....[148]....
        /*0a4c*/ 	.word	0x0000a460
        /*0a50*/ 	.word	0x00000005
        /*0a54*/ 	.word	0x000000c0
        /*0a58*/ 	.short	0x010a
        /*0a5a*/ 	.byte	0xff
	.zero		1


	//   ....[149]....
        /*0a5c*/ 	.word	0x0000a4c0
        /*0a60*/ 	.word	0x00000005
        /*0a64*/ 	.word	0x000000c8
        /*0a68*/ 	.short	0x010a
        /*0a6a*/ 	.byte	0xff
	.zero		1


	//   ....[150]....
        /*0a6c*/ 	.word	0x0000a520
        /*0a70*/ 	.word	0x00000005
        /*0a74*/ 	.word	0x000000d0
        /*0a78*/ 	.short	0x010a
        /*0a7a*/ 	.byte	0xff
	.zero		1


	//   ....[151]....
        /*0a7c*/ 	.word	0x0000a580
        /*0a80*/ 	.word	0x00000005
        /*0a84*/ 	.word	0x000000d8
        /*0a88*/ 	.short	0x010a
        /*0a8a*/ 	.byte	0xff
	.zero		1


	//   ....[152]....
        /*0a8c*/ 	.word	0x0000a5e0
        /*0a90*/ 	.word	0x00000000
        /*0a94*/ 	.word	0x000000c0
        /*0a98*/ 	.short	0x010a
        /*0a9a*/ 	.byte	0xff
	.zero		1


	//   ....[153]....
        /*0a9c*/ 	.word	0x0000a640
        /*0aa0*/ 	.word	0x00000000
        /*0aa4*/ 	.word	0x000000c8
        /*0aa8*/ 	.short	0x010a
        /*0aaa*/ 	.byte	0xff
	.zero		1


	//   ....[154]....
        /*0aac*/ 	.word	0x0000a6a0
        /*0ab0*/ 	.word	0x00000000
        /*0ab4*/ 	.word	0x000000d0
        /*0ab8*/ 	.short	0x010a
        /*0aba*/ 	.byte	0xff
	.zero		1


	//   ....[155]....
        /*0abc*/ 	.word	0x0000a6f0
        /*0ac0*/ 	.word	0x00000003
        /*0ac4*/ 	.word	0x000000f0
        /*0ac8*/ 	.short	0x010a
        /*0aca*/ 	.byte	0xff
	.zero		1


	//   ....[156]....
        /*0acc*/ 	.word	0x0000a740
        /*0ad0*/ 	.word	0x00000002
        /*0ad4*/ 	.word	0x000000a0
        /*0ad8*/ 	.short	0x010a
        /*0ada*/ 	.byte	0xff
	.zero		1


	//   ....[157]....
        /*0adc*/ 	.word	0x0000a790
        /*0ae0*/ 	.word	0x00000047
        /*0ae4*/ 	.word	0x00000110
        /*0ae8*/ 	.short	0x010a
        /*0aea*/ 	.byte	0xff
	.zero		1


	//   ....[158]....
        /*0aec*/ 	.word	0x0000a7e0
        /*0af0*/ 	.word	0x00000070
        /*0af4*/ 	.word	0x000000a0
        /*0af8*/ 	.short	0x010a
        /*0afa*/ 	.byte	0xff
	.zero		1


	//   ....[159]....
        /*0afc*/ 	.word	0x0000a830
        /*0b00*/ 	.word	0x00000070
        /*0b04*/ 	.word	0x000000a0
        /*0b08*/ 	.short	0x010a
        /*0b0a*/ 	.byte	0xff
	.zero		1


	//   ....[160]....
        /*0b0c*/ 	.word	0x0000a880
        /*0b10*/ 	.word	0x00000066
        /*0b14*/ 	.word	0x000000a0
        /*0b18*/ 	.short	0x010a
        /*0b1a*/ 	.byte	0xff
	.zero		1


	//----- nvinfo : EIATTR_NUM_MBARRIERS
	.align		4
.L_48:
        /*0b1c*/ 	.byte	0x03, 0x38
        /*0b1e*/ 	.short	0x002e


	//----- nvinfo : EIATTR_EXIT_INSTR_OFFSETS
	.align		4
        /*0b20*/ 	.byte	0x04, 0x1c
        /*0b22*/ 	.short	(.L_50 - .L_49)


	//   ....[0]....
.L_49:
        /*0b24*/ 	.word	0x00002d40


	//   ....[1]....
        /*0b28*/ 	.word	0x00003250


	//   ....[2]....
        /*0b2c*/ 	.word	0x000032b0


	//   ....[3]....
        /*0b30*/ 	.word	0x00004150


	//   ....[4]....
        /*0b34*/ 	.word	0x00005370


	//   ....[5]....
        /*0b38*/ 	.word	0x000053b0


	//   ....[6]....
        /*0b3c*/ 	.word	0x00009ae0


	//----- nvinfo : EIATTR_MAX_THREADS
	.align		4
.L_50:
        /*0b40*/ 	.byte	0x04, 0x05
        /*0b42*/ 	.short	(.L_52 - .L_51)
.L_51:
        /*0b44*/ 	.word	0x00000100
        /*0b48*/ 	.word	0x00000001
        /*0b4c*/ 	.word	0x00000001


	//----- nvinfo : EIATTR_CRS_STACK_SIZE
	.align		4
.L_52:
        /*0b50*/ 	.byte	0x04, 0x1e
        /*0b52*/ 	.short	(.L_54 - .L_53)
.L_53:
        /*0b54*/ 	.word	0x00000000


	//----- nvinfo : EIATTR_CBANK_PARAM_SIZE
	.align		4
.L_54:
        /*0b58*/ 	.byte	0x03, 0x19
        /*0b5a*/ 	.short	0x0800


	//----- nvinfo : EIATTR_PARAM_CBANK
	.align		4
        /*0b5c*/ 	.byte	0x04, 0x0a
        /*0b5e*/ 	.short	(.L_56 - .L_55)
	.align		4
.L_55:
        /*0b60*/ 	.word	index@(.nv.constant0._ZN7cutlass13device_kernelINS_4gemm6kernel13GemmUniversalIN4cute5tupleIJiiiiEEENS1_10collective13CollectiveMmaINS1_35MainloopSm100TmaUmmaWarpSpecializedILi10ELi2ELi4ENS5_IJNS4_1CILi2EEENSA_ILi1EEESC_EEEEENS5_IJNSA_ILi64EEENSA_ILi256EEESF_EEENS_12float_e5m2_tENS5_IJlSC_lEEESI_SJ_NS4_8TiledMMAINS4_8MMA_AtomIJNS4_10MMA_TraitsINS4_19SM100_MMA_F8F6F4_SSEJSI_SI_fSF_SG_NS4_17integral_constantINS4_4UMMA5MajorELSQ_0EEESR_NSO_INSP_7ScaleInELSS_0EEEST_EEEEEENS4_6LayoutINS5_IJSC_SC_SC_EEENS5_IJNSA_ILi0EEESY_SY_EEEEENS5_IJNS4_10UnderscoreES11_S11_EEEEENS4_13SM90_TMA_LOADENS4_14ComposedLayoutINS4_7SwizzleILi2ELi4ELi3EEENS4_18smem_ptr_flag_bitsILi8EEENSW_INS5_IJNSA_ILi8EEESF_EEENS5_IJSF_SC_EEEEEEEvNS4_8identityENS4_23SM90_TMA_LOAD_MULTICASTES1E_vS1F_EENS_8epilogue10collective18CollectiveEpilogueINS1I_23Sm100TmaWarpSpecializedILi4ELi2ELi32ELb0ELb0EEEJSH_NS5_IJNSW_ISF_SC_EES1N_EEESI_SJ_SI_SJ_NS1I_6fusion15FusionCallbacksIS1M_NS1P_17LinearCombinationISI_fSI_fLNS_15FloatRoundStyleE2EEESH_S1O_JEEENS4_5SM1004TMEM4LOAD26SM100_TMEM_LOAD_16dp32b32xES14_S1E_NS4_39AutoVectorizingCopyWithAssumedAlignmentILi128EEENS4_14SM90_TMA_STOREES1E_S20_S20_EEEvvEEEEvNT_6ParamsE)
        /*0b64*/ 	.short	0x0380
        /*0b66*/ 	.short	0x0800


	//----- nvinfo : EIATTR_SW_WAR
	.align		4
.L_56:
        /*0b68*/ 	.byte	0x04, 0x36
        /*0b6a*/ 	.short	(.L_58 - .L_57)
.L_57:
        /*0b6c*/ 	.word	0x00000008
.L_58:


//--------------------- .nv.callgraph             --------------------------
	.section	.nv.callgraph,"",@"SHT_CUDA_CALLGRAPH"
	.align	4
	.sectionentsize	8
	.align		4
        /*0000*/ 	.word	0x00000000
	.align		4
        /*0004*/ 	.word	0xffffffff
	.align		4
        /*0008*/ 	.word	index@(_ZN7cutlass13device_kernelINS_4gemm6kernel13GemmUniversalIN4cute5tupleIJiiiiEEENS1_10collective13CollectiveMmaINS1_35MainloopSm100TmaUmmaWarpSpecializedILi10ELi2ELi4ENS5_IJNS4_1CILi2EEENSA_ILi1EEESC_EEEEENS5_IJNSA_ILi64EEENSA_ILi256EEESF_EEENS_12float_e5m2_tENS5_IJlSC_lEEESI_SJ_NS4_8TiledMMAINS4_8MMA_AtomIJNS4_10MMA_TraitsINS4_19SM100_MMA_F8F6F4_SSEJSI_SI_fSF_SG_NS4_17integral_constantINS4_4UMMA5MajorELSQ_0EEESR_NSO_INSP_7ScaleInELSS_0EEEST_EEEEEENS4_6LayoutINS5_IJSC_SC_SC_EEENS5_IJNSA_ILi0EEESY_SY_EEEEENS5_IJNS4_10UnderscoreES11_S11_EEEEENS4_13SM90_TMA_LOADENS4_14ComposedLayoutINS4_7SwizzleILi2ELi4ELi3EEENS4_18smem_ptr_flag_bitsILi8EEENSW_INS5_IJNSA_ILi8EEESF_EEENS5_IJSF_SC_EEEEEEEvNS4_8identityENS4_23SM90_TMA_LOAD_MULTICASTES1E_vS1F_EENS_8epilogue10collective18CollectiveEpilogueINS1I_23Sm100TmaWarpSpecializedILi4ELi2ELi32ELb0ELb0EEEJSH_NS5_IJNSW_ISF_SC_EES1N_EEESI_SJ_SI_SJ_NS1I_6fusion15FusionCallbacksIS1M_NS1P_17LinearCombinationISI_fSI_fLNS_15FloatRoundStyleE2EEESH_S1O_JEEENS4_5SM1004TMEM4LOAD26SM100_TMEM_LOAD_16dp32b32xES14_S1E_NS4_39AutoVectorizingCopyWithAssumedAlignmentILi128EEENS4_14SM90_TMA_STOREES1E_S20_S20_EEEvvEEEEvNT_6ParamsE)
	.align		4
        /*000c*/ 	.word	index@(__assertfail)
	.align		4
        /*0010*/ 	.word	0x00000000
	.align		4
        /*0014*/ 	.word	0xfffffffe
	.align		4
        /*0018*/ 	.word	0x00000000
	.align		4
        /*001c*/ 	.word	0xfffffffd
	.align		4
        /*0020*/ 	.word	0x00000000
	.align		4
        /*0024*/ 	.word	0xfffffffc


//--------------------- .nv.constant4             --------------------------
	.section	.nv.constant4,"a",@progbits
	.align	8
	.align		8
.nv.constant4:
        /*0000*/ 	.dword	__assertfail
	.align		8
        /*0008*/ 	.dword	__unnamed_1
	.align		8
        /*0010*/ 	.dword	__unnamed_2
	.align		8
        /*0018*/ 	.dword	__unnamed_3
	.align		8
        /*0020*/ 	.dword	_ZN39_INTERNAL_3ec4932a_4_k_cu_b5439ff6_86674cuda3std3__45__cpo5beginE
	.align		8
        /*0028*/ 	.dword	_ZN39_INTERNAL_3ec4932a_4_k_cu_b5439ff6_86674cuda3std3__45__cpo3endE
	.align		8
        /*0030*/ 	.dword	_ZN39_INTERNAL_3ec4932a_4_k_cu_b5439ff6_86674cuda3std3__45__cpo6cbeginE
	.align		8
        /*0038*/ 	.dword	_ZN39_INTERNAL_3ec4932a_4_k_cu_b5439ff6_86674cuda3std3__45__cpo4cendE
	.align		8
        /*0040*/ 	.dword	_ZN39_INTERNAL_3ec4932a_4_k_cu_b5439ff6_86674cuda3std3__441_GLOBAL__N__3ec4932a_4_k_cu_b5439ff6_86676ignoreE
	.align		8
        /*0048*/ 	.dword	_ZN39_INTERNAL_3ec4932a_4_k_cu_b5439ff6_86674cuda3std3__419piecewise_constructE
	.align		8
        /*0050*/ 	.dword	_ZN39_INTERNAL_3ec4932a_4_k_cu_b5439ff6_86674cuda3std3__48in_placeE
	.align		8
        /*0058*/ 	.dword	_ZN39_INTERNAL_3ec4932a_4_k_cu_b5439ff6_86674cuda3std6ranges3__45__cpo4swapE
	.align		8
        /*0060*/ 	.dword	_ZN39_INTERNAL_3ec4932a_4_k_cu_b5439ff6_86674cuda3std6ranges3__45__cpo9iter_moveE
	.align		8
        /*0068*/ 	.dword	_ZN39_INTERNAL_3ec4932a_4_k_cu_b5439ff6_86674cute7productE
	.align		8
        /*0070*/ 	.dword	_ZN39_INTERNAL_3ec4932a_4_k_cu_b5439ff6_86674cute1_E
	.align		8
        /*0078*/ 	.dword	$str$25
	.align		8
        /*0080*/ 	.dword	$str$26
	.align		8
        /*0088*/ 	.dword	$str$27
	.align		8
        /*0090*/ 	.dword	$str$28


//--------------------- .text._ZN7cutlass13device_kernelINS_4gemm6kernel13GemmUniversalIN4cute5tupleIJiiiiEEENS1_10collective13CollectiveMmaINS1_35MainloopSm100TmaUmmaWarpSpecializedILi10ELi2ELi4ENS5_IJNS4_1CILi2EEENSA_ILi1EEESC_EEEEENS5_IJNSA_ILi64EEENSA_ILi256EEESF_EEENS_12float_e5m2_tENS5_IJlSC_lEEESI_SJ_NS4_8TiledMMAINS4_8MMA_AtomIJNS4_10MMA_TraitsINS4_19SM100_MMA_F8F6F4_SSEJSI_SI_fSF_SG_NS4_17integral_constantINS4_4UMMA5MajorELSQ_0EEESR_NSO_INSP_7ScaleInELSS_0EEEST_EEEEEENS4_6LayoutINS5_IJSC_SC_SC_EEENS5_IJNSA_ILi0EEESY_SY_EEEEENS5_IJNS4_10UnderscoreES11_S11_EEEEENS4_13SM90_TMA_LOADENS4_14ComposedLayoutINS4_7SwizzleILi2ELi4ELi3EEENS4_18smem_ptr_flag_bitsILi8EEENSW_INS5_IJNSA_ILi8EEESF_EEENS5_IJSF_SC_EEEEEEEvNS4_8identityENS4_23SM90_TMA_LOAD_MULTICASTES1E_vS1F_EENS_8epilogue10collective18CollectiveEpilogueINS1I_23Sm100TmaWarpSpecializedILi4ELi2ELi32ELb0ELb0EEEJSH_NS5_IJNSW_ISF_SC_EES1N_EEESI_SJ_SI_SJ_NS1I_6fusion15FusionCallbacksIS1M_NS1P_17LinearCombinationISI_fSI_fLNS_15FloatRoundStyleE2EEESH_S1O_JEEENS4_5SM1004TMEM4LOAD26SM100_TMEM_LOAD_16dp32b32xES14_S1E_NS4_39AutoVectorizingCopyWithAssumedAlignmentILi128EEENS4_14SM90_TMA_STOREES1E_S20_S20_EEEvvEEEEvNT_6ParamsE --------------------------
	.section	.text._ZN7cutlass13device_kernelINS_4gemm6kernel13GemmUniversalIN4cute5tupleIJiiiiEEENS1_10collective13CollectiveMmaINS1_35MainloopSm100TmaUmmaWarpSpecializedILi10ELi2ELi4ENS5_IJNS4_1CILi2EEENSA_ILi1EEESC_EEEEENS5_IJNSA_ILi64EEENSA_ILi256EEESF_EEENS_12float_e5m2_tENS5_IJlSC_lEEESI_SJ_NS4_8TiledMMAINS4_8MMA_AtomIJNS4_10MMA_TraitsINS4_19SM100_MMA_F8F6F4_SSEJSI_SI_fSF_SG_NS4_17integral_constantINS4_4UMMA5MajorELSQ_0EEESR_NSO_INSP_7ScaleInELSS_0EEEST_EEEEEENS4_6LayoutINS5_IJSC_SC_SC_EEENS5_IJNSA_ILi0EEESY_SY_EEEEENS5_IJNS4_10UnderscoreES11_S11_EEEEENS4_13SM90_TMA_LOADENS4_14ComposedLayoutINS4_7SwizzleILi2ELi4ELi3EEENS4_18smem_ptr_flag_bitsILi8EEENSW_INS5_IJNSA_ILi8EEESF_EEENS5_IJSF_SC_EEEEEEEvNS4_8identityENS4_23SM90_TMA_LOAD_MULTICASTES1E_vS1F_EENS_8epilogue10collective18CollectiveEpilogueINS1I_23Sm100TmaWarpSpecializedILi4ELi2ELi32ELb0ELb0EEEJSH_NS5_IJNSW_ISF_SC_EES1N_EEESI_SJ_SI_SJ_NS1I_6fusion15FusionCallbacksIS1M_NS1P_17LinearCombinationISI_fSI_fLNS_15FloatRoundStyleE2EEESH_S1O_JEEENS4_5SM1004TMEM4LOAD26SM100_TMEM_LOAD_16dp32b32xES14_S1E_NS4_39AutoVectorizingCopyWithAssumedAlignmentILi128EEENS4_14SM90_TMA_STOREES1E_S20_S20_EEEvvEEEEvNT_6ParamsE,"ax",@progbits
	.align	128
.text._ZN7cutlass13device_kernelINS_4gemm6kernel13GemmUniversalIN4cute5tupleIJiiiiEEENS1_10collective13CollectiveMmaINS1_35MainloopSm100TmaUmmaWarpSpecializedILi10ELi2ELi4ENS5_IJNS4_1CILi2EEENSA_ILi1EEESC_EEEEENS5_IJNSA_ILi64EEENSA_ILi256EEESF_EEENS_12float_e5m2_tENS5_IJlSC_lEEESI_SJ_NS4_8TiledMMAINS4_8MMA_AtomIJNS4_10MMA_TraitsINS4_19SM100_MMA_F8F6F4_SSEJSI_SI_fSF_SG_NS4_17integral_constantINS4_4UMMA5MajorELSQ_0EEESR_NSO_INSP_7ScaleInELSS_0EEEST_EEEEEENS4_6LayoutINS5_IJSC_SC_SC_EEENS5_IJNSA_ILi0EEESY_SY_EEEEENS5_IJNS4_10UnderscoreES11_S11_EEEEENS4_13SM90_TMA_LOADENS4_14ComposedLayoutINS4_7SwizzleILi2ELi4ELi3EEENS4_18smem_ptr_flag_bitsILi8EEENSW_INS5_IJNSA_ILi8EEESF_EEENS5_IJSF_SC_EEEEEEEvNS4_8identityENS4_23SM90_TMA_LOAD_MULTICASTES1E_vS1F_EENS_8epilogue10collective18CollectiveEpilogueINS1I_23Sm100TmaWarpSpecializedILi4ELi2ELi32ELb0ELb0EEEJSH_NS5_IJNSW_ISF_SC_EES1N_EEESI_SJ_SI_SJ_NS1I_6fusion15FusionCallbacksIS1M_NS1P_17LinearCombinationISI_fSI_fLNS_15FloatRoundStyleE2EEESH_S1O_JEEENS4_5SM1004TMEM4LOAD26SM100_TMEM_LOAD_16dp32b32xES14_S1E_NS4_39AutoVectorizingCopyWithAssumedAlignmentILi128EEENS4_14SM90_TMA_STOREES1E_S20_S20_EEEvvEEEEvNT_6ParamsE:
        .type           _ZN7cutlass13device_kernelINS_4gemm6kernel13GemmUniversalIN4cute5tupleIJiiiiEEENS1_10collective13CollectiveMmaINS1_35MainloopSm100TmaUmmaWarpSpecializedILi10ELi2ELi4ENS5_IJNS4_1CILi2EEENSA_ILi1EEESC_EEEEENS5_IJNSA_ILi64EEENSA_ILi256EEESF_EEENS_12float_e5m2_tENS5_IJlSC_lEEESI_SJ_NS4_8TiledMMAINS4_8MMA_AtomIJNS4_10MMA_TraitsINS4_19SM100_MMA_F8F6F4_SSEJSI_SI_fSF_SG_NS4_17integral_constantINS4_4UMMA5MajorELSQ_0EEESR_NSO_INSP_7ScaleInELSS_0EEEST_EEEEEENS4_6LayoutINS5_IJSC_SC_SC_EEENS5_IJNSA_ILi0EEESY_SY_EEEEENS5_IJNS4_10UnderscoreES11_S11_EEEEENS4_13SM90_TMA_LOADENS4_14ComposedLayoutINS4_7SwizzleILi2ELi4ELi3EEENS4_18smem_ptr_flag_bitsILi8EEENSW_INS5_IJNSA_ILi8EEESF_EEENS5_IJSF_SC_EEEEEEEvNS4_8identityENS4_23SM90_TMA_LOAD_MULTICASTES1E_vS1F_EENS_8epilogue10collective18CollectiveEpilogueINS1I_23Sm100TmaWarpSpecializedILi4ELi2ELi32ELb0ELb0EEEJSH_NS5_IJNSW_ISF_SC_EES1N_EEESI_SJ_SI_SJ_NS1I_6fusion15FusionCallbacksIS1M_NS1P_17LinearCombinationISI_fSI_fLNS_15FloatRoundStyleE2EEESH_S1O_JEEENS4_5SM1004TMEM4LOAD26SM100_TMEM_LOAD_16dp32b32xES14_S1E_NS4_39AutoVectorizingCopyWithAssumedAlignmentILi128EEENS4_14SM90_TMA_STOREES1E_S20_S20_EEEvvEEEEvNT_6ParamsE,@function
        .size           _ZN7cutlass13device_kernelINS_4gemm6kernel13GemmUniversalIN4cute5tupleIJiiiiEEENS1_10collective13CollectiveMmaINS1_35MainloopSm100TmaUmmaWarpSpecializedILi10ELi2ELi4ENS5_IJNS4_1CILi2EEENSA_ILi1EEESC_EEEEENS5_IJNSA_ILi64EEENSA_ILi256EEESF_EEENS_12float_e5m2_tENS5_IJlSC_lEEESI_SJ_NS4_8TiledMMAINS4_8MMA_AtomIJNS4_10MMA_TraitsINS4_19SM100_MMA_F8F6F4_SSEJSI_SI_fSF_SG_NS4_17integral_constantINS4_4UMMA5MajorELSQ_0EEESR_NSO_INSP_7ScaleInELSS_0EEEST_EEEEEENS4_6LayoutINS5_IJSC_SC_SC_EEENS5_IJNSA_ILi0EEESY_SY_EEEEENS5_IJNS4_10UnderscoreES11_S11_EEEEENS4_13SM90_TMA_LOADENS4_14ComposedLayoutINS4_7SwizzleILi2ELi4ELi3EEENS4_18smem_ptr_flag_bitsILi8EEENSW_INS5_IJNSA_ILi8EEESF_EEENS5_IJSF_SC_EEEEEEEvNS4_8identityENS4_23SM90_TMA_LOAD_MULTICASTES1E_vS1F_EENS_8epilogue10collective18CollectiveEpilogueINS1I_23Sm100TmaWarpSpecializedILi4ELi2ELi32ELb0ELb0EEEJSH_NS5_IJNSW_ISF_SC_EES1N_EEESI_SJ_SI_SJ_NS1I_6fusion15FusionCallbacksIS1M_NS1P_17LinearCombinationISI_fSI_fLNS_15FloatRoundStyleE2EEESH_S1O_JEEENS4_5SM1004TMEM4LOAD26SM100_TMEM_LOAD_16dp32b32xES14_S1E_NS4_39AutoVectorizingCopyWithAssumedAlignmentILi128EEENS4_14SM90_TMA_STOREES1E_S20_S20_EEEvvEEEEvNT_6ParamsE,(.L_x_196 - _ZN7cutlass13device_kernelINS_4gemm6kernel13GemmUniversalIN4cute5tupleIJiiiiEEENS1_10collective13CollectiveMmaINS1_35MainloopSm100TmaUmmaWarpSpecializedILi10ELi2ELi4ENS5_IJNS4_1CILi2EEENSA_ILi1EEESC_EEEEENS5_IJNSA_ILi64EEENSA_ILi256EEESF_EEENS_12float_e5m2_tENS5_IJlSC_lEEESI_SJ_NS4_8TiledMMAINS4_8MMA_AtomIJNS4_10MMA_TraitsINS4_19SM100_MMA_F8F6F4_SSEJSI_SI_fSF_SG_NS4_17integral_constantINS4_4UMMA5MajorELSQ_0EEESR_NSO_INSP_7ScaleInELSS_0EEEST_EEEEEENS4_6LayoutINS5_IJSC_SC_SC_EEENS5_IJNSA_ILi0EEESY_SY_EEEEENS5_IJNS4_10UnderscoreES11_S11_EEEEENS4_13SM90_TMA_LOADENS4_14ComposedLayoutINS4_7SwizzleILi2ELi4ELi3EEENS4_18smem_ptr_flag_bitsILi8EEENSW_INS5_IJNSA_ILi8EEESF_EEENS5_IJSF_SC_EEEEEEEvNS4_8identityENS4_23SM90_TMA_LOAD_MULTICASTES1E_vS1F_EENS_8epilogue10collective18CollectiveEpilogueINS1I_23Sm100TmaWarpSpecializedILi4ELi2ELi32ELb0ELb0EEEJSH_NS5_IJNSW_ISF_SC_EES1N_EEESI_SJ_SI_SJ_NS1I_6fusion15FusionCallbacksIS1M_NS1P_17LinearCombinationISI_fSI_fLNS_15FloatRoundStyleE2EEESH_S1O_JEEENS4_5SM1004TMEM4LOAD26SM100_TMEM_LOAD_16dp32b32xES14_S1E_NS4_39AutoVectorizingCopyWithAssumedAlignmentILi128EEENS4_14SM90_TMA_STOREES1E_S20_S20_EEEvvEEEEvNT_6ParamsE)
        .other          _ZN7cutlass13device_kernelINS_4gemm6kernel13GemmUniversalIN4cute5tupleIJiiiiEEENS1_10collective13CollectiveMmaINS1_35MainloopSm100TmaUmmaWarpSpecializedILi10ELi2ELi4ENS5_IJNS4_1CILi2EEENSA_ILi1EEESC_EEEEENS5_IJNSA_ILi64EEENSA_ILi256EEESF_EEENS_12float_e5m2_tENS5_IJlSC_lEEESI_SJ_NS4_8TiledMMAINS4_8MMA_AtomIJNS4_10MMA_TraitsINS4_19SM100_MMA_F8F6F4_SSEJSI_SI_fSF_SG_NS4_17integral_constantINS4_4UMMA5MajorELSQ_0EEESR_NSO_INSP_7ScaleInELSS_0EEEST_EEEEEENS4_6LayoutINS5_IJSC_SC_SC_EEENS5_IJNSA_ILi0EEESY_SY_EEEEENS5_IJNS4_10UnderscoreES11_S11_EEEEENS4_13SM90_TMA_LOADENS4_14ComposedLayoutINS4_7SwizzleILi2ELi4ELi3EEENS4_18smem_ptr_flag_bitsILi8EEENSW_INS5_IJNSA_ILi8EEESF_EEENS5_IJSF_SC_EEEEEEEvNS4_8identityENS4_23SM90_TMA_LOAD_MULTICASTES1E_vS1F_EENS_8epilogue10collective18CollectiveEpilogueINS1I_23Sm100TmaWarpSpecializedILi4ELi2ELi32ELb0ELb0EEEJSH_NS5_IJNSW_ISF_SC_EES1N_EEESI_SJ_SI_SJ_NS1I_6fusion15FusionCallbacksIS1M_NS1P_17LinearCombinationISI_fSI_fLNS_15FloatRoundStyleE2EEESH_S1O_JEEENS4_5SM1004TMEM4LOAD26SM100_TMEM_LOAD_16dp32b32xES14_S1E_NS4_39AutoVectorizingCopyWithAssumedAlignmentILi128EEENS4_14SM90_TMA_STOREES1E_S20_S20_EEEvvEEEEvNT_6ParamsE,@"STO_CUDA_ENTRY STV_DEFAULT"
_ZN7cutlass13device_kernelINS_4gemm6kernel13GemmUniversalIN4cute5tupleIJiiiiEEENS1_10collective13CollectiveMmaINS1_35MainloopSm100TmaUmmaWarpSpecializedILi10ELi2ELi4ENS5_IJNS4_1CILi2EEENSA_ILi1EEESC_EEEEENS5_IJNSA_ILi64EEENSA_ILi256EEESF_EEENS_12float_e5m2_tENS5_IJlSC_lEEESI_SJ_NS4_8TiledMMAINS4_8MMA_AtomIJNS4_10MMA_TraitsINS4_19SM100_MMA_F8F6F4_SSEJSI_SI_fSF_SG_NS4_17integral_constantINS4_4UMMA5MajorELSQ_0EEESR_NSO_INSP_7ScaleInELSS_0EEEST_EEEEEENS4_6LayoutINS5_IJSC_SC_SC_EEENS5_IJNSA_ILi0EEESY_SY_EEEEENS5_IJNS4_10UnderscoreES11_S11_EEEEENS4_13SM90_TMA_LOADENS4_14ComposedLayoutINS4_7SwizzleILi2ELi4ELi3EEENS4_18smem_ptr_flag_bitsILi8EEENSW_INS5_IJNSA_ILi8EEESF_EEENS5_IJSF_SC_EEEEEEEvNS4_8identityENS4_23SM90_TMA_LOAD_MULTICASTES1E_vS1F_EENS_8epilogue10collective18CollectiveEpilogueINS1I_23Sm100TmaWarpSpecializedILi4ELi2ELi32ELb0ELb0EEEJSH_NS5_IJNSW_ISF_SC_EES1N_EEESI_SJ_SI_SJ_NS1I_6fusion15FusionCallbacksIS1M_NS1P_17LinearCombinationISI_fSI_fLNS_15FloatRoundStyleE2EEESH_S1O_JEEENS4_5SM1004TMEM4LOAD26SM100_TMEM_LOAD_16dp32b32xES14_S1E_NS4_39AutoVectorizingCopyWithAssumedAlignmentILi128EEENS4_14SM90_TMA_STOREES1E_S20_S20_EEEvvEEEEvNT_6ParamsE:
[----:B------:R-:W1:Y:S01]  /*0000*/  LDC R1, c[0x0][0x37c] ;  /* 0x0000df00ff017b82 */ /* 0x000e620000000800 */
[----:B------:R-:W2:Y:S01]  /*0010*/  S2R R95, SR_TID.X ;  /* 0x00000000005f7919 */ /* 0x000ea20000002100 */
[----:B------:R-:W3:Y:S01]  /*0020*/  LDCU.64 UR8, c[0x0][0x890] ;  /* 0x00011200ff0877ac */ /* 0x000ee20008000a00 */
[----:B------:R-:W-:Y:S02]  /*0030*/  PRMT R85, RZ, 0x7610, R85 ;  /* 0x00007610ff557816 */ /* 0x000fe40000000055 */
[----:B------:R-:W-:Y:S01]  /*0040*/  ELECT P3, URZ, PT ;  /* 0x0000000000ff782f */ /* 0x000fe20003860000 */
[----:B---3--:R-:W-:-:S04]  /*0050*/  UISETP.NE.U32.AND UP0, UPT, UR8, URZ, UPT ;  /* 0x000000ff0800728c */ /* 0x008fc8000bf05070 */
[----:B------:R-:W-:Y:S01]  /*0060*/  UISETP.NE.AND.EX UP0, UPT, UR9, URZ, UPT, UP0 ;  /* 0x000000ff0900728c */ /* 0x000fe2000bf05300 */
[----:B--2---:R-:W-:-:S05]  /*0070*/  SHF.R.U32.HI R86, RZ, 0x5, R95 ;  /* 0x00000005ff567819 */ /* 0x004fca000001165f */
[----:B------:R-:W2:Y:S02]  /*0080*/  SHFL.IDX PT, R0, R86, RZ, 0x1f ;  /* 0x00001fff56007589 */ /* 0x000ea400000e0000 */
[----:B--2---:R-:W-:Y:S01]  /*0090*/  R2UR UR18, R0 ;  /* 0x00000000001272ca */ /* 0x004fe200000e0000 */
[----:B-1----:R-:W-:-:S14]  /*00a0*/  BRA.U UP0, `(.L_x_0) ;  /* 0x0000000100307547 */ /* 0x002fdc000b800000 */
[----:B------:R-:W1:Y:S02]  /*00b0*/  LDCU.64 UR4, c[0x0][0x888] ;  /* 0x00011100ff0477ac */ /* 0x000e640008000a00 */
[----:B-1----:R-:W-:-:S04]  /*00c0*/  UISETP.NE.U32.AND UP0, UPT, UR4, URZ, UPT ;  /* 0x000000ff0400728c */ /* 0x002fc8000bf05070 */
[----:B------:R-:W-:-:S09]  /*00d0*/  UISETP.NE.AND.EX UP0, UPT, UR5, URZ, UPT, UP0 ;  /* 0x000000ff0500728c */ /* 0x000fd2000bf05300 */
[----:B------:R-:W-:Y:S05]  /*00e0*/  BRA.U !UP0, `(.L_x_1) ;  /* 0x0000000108147547 */ /* 0x000fea000b800000 */
[----:B------:R-:W1:Y:S01]  /*00f0*/  LDC.64 R2, c[0x0][0x888] ;  /* 0x00022200ff027b82 */ /* 0x000e620000000a00 */
[----:B------:R-:W1:Y:S02]  /*0100*/  LDCU.64 UR4, c[0x0][0x358] ;  /* 0x00006b00ff0477ac */ /* 0x000e640008000a00 */
[----:B-1----:R1:W5:Y:S01]  /*0110*/  LDG.E R41, desc[UR4][R2.64] ;  /* 0x0000000402297981 */ /* 0x002362000c1e1900 */
[----:B------:R-:W-:Y:S01]  /*0120*/  HFMA2 R85, -RZ, RZ, 0, 5.9604644775390625e-08 ;  /* 0x00000001ff557431 */ /* 0x000fe200000001ff */
[----:B------:R-:W-:Y:S05]  /*0130*/  BRA `(.L_x_0) ;  /* 0x00000000000c7947 */ /* 0x000fea0003800000 */
.L_x_1:
[----:B------:R-:W1:Y:S01]  /*0140*/  LDCU UR4, c[0x0][0x880] ;  /* 0x00011000ff0477ac */ /* 0x000e620008000800 */
[----:B------:R-:W-:Y:S01]  /*0150*/  HFMA2 R85, -RZ, RZ, 0, 5.9604644775390625e-08 ;  /* 0x00000001ff557431 */ /* 0x000fe200000001ff */
[----:B-1----:R-:W-:-:S07]  /*0160*/  MOV R41, UR4 ;  /* 0x0000000400297c02 */ /* 0x002fce0008000f00 */
.L_x_0:
[----:B------:R-:W2:Y:S02]  /*0170*/  LDCU.64 UR4, c[0x0][0x8b0] ;  /* 0x00011600ff0477ac */ /* 0x000ea40008000a00 */
[----:B--2---:R-:W-:-:S04]  /*0180*/  UISETP.NE.U32.AND UP0, UPT, UR4, URZ, UPT ;  /* 0x000000ff0400728c */ /* 0x004fc8000bf05070 */
[----:B------:R-:W-:-:S09]  /*0190*/  UISETP.NE.AND.EX UP0, UPT, UR5, URZ, UPT, UP0 ;  /* 0x000000ff0500728c */ /* 0x000fd2000bf05300 */
[----:B------:R-:W-:Y:S05]  /*01a0*/  BRA.U UP0, `(.L_x_2) ;  /* 0x0000000100287547 */ /* 0x000fea000b800000 */
[----:B------:R-:W2:Y:S02]  /*01b0*/  LDCU.64 UR4, c[0x0][0x8a8] ;  /* 0x00011500ff0477ac */ /* 0x000ea40008000a00 */
[----:B--2---:R-:W-:-:S04]  /*01c0*/  UISETP.NE.U32.AND UP0, UPT, UR4, URZ, UPT ;  /* 0x000000ff0400728c */ /* 0x004fc8000bf05070 */
[----:B------:R-:W-:-:S09]  /*01d0*/  UISETP.NE.AND.EX UP0, UPT, UR5, URZ, UPT, UP0 ;  /* 0x000000ff0500728c */ /* 0x000fd2000bf05300 */
[----:B------:R-:W-:Y:S05]  /*01e0*/  BRA.U !UP0, `(.L_x_3) ;  /* 0x0000000108107547 */ /* 0x000fea000b800000 */
[----:B------:R-:W2:Y:S01]  /*01f0*/  LDC.64 R38, c[0x0][0x8a8] ;  /* 0x00022a00ff267b82 */ /* 0x000ea20000000a00 */
[----:B------:R-:W2:Y:S02]  /*0200*/  LDCU.64 UR4, c[0x0][0x358] ;  /* 0x00006b00ff0477ac */ /* 0x000ea40008000a00 */
[----:B--2---:R2:W5:Y:S01]  /*0210*/  LDG.E R38, desc[UR4][R38.64] ;  /* 0x0000000426267981 */ /* 0x004562000c1e1900 */
[----:B------:R-:W-:Y:S05]  /*0220*/  BRA `(.L_x_2) ;  /* 0x0000000000087947 */ /* 0x000fea0003800000 */
.L_x_3:
[----:B------:R-:W2:Y:S02]  /*0230*/  LDCU UR4, c[0x0][0x8a0] ;  /* 0x00011400ff0477ac */ /* 0x000ea40008000800 */
[----:B--2---:R-:W-:Y:S02]  /*0240*/  MOV R38, UR4 ;  /* 0x0000000400267c02 */ /* 0x004fe40008000f00 */
.L_x_2:
[----:B------:R-:W-:Y:S01]  /*0250*/  IMAD.U32 R0, RZ, RZ, UR18 ;  /* 0x00000012ff007e24 */ /* 0x000fe2000f8e00ff */
[----:B------:R-:W-:Y:S04]  /*0260*/  BSSY.RECONVERGENT B0, `(.L_x_4) ;  /* 0x000000c000007945 */ /* 0x000fe80003800200 */
[C---:B------:R-:W-:Y:S02]  /*0270*/  ISETP.NE.OR P1, PT, R0.reuse, 0x1, !P3 ;  /* 0x000000010000780c */ /* 0x040fe40005f25670 */
[----:B------:R-:W-:-:S11]  /*0280*/  ISETP.NE.OR P0, PT, R0, 0x3, !P3 ;  /* 0x000000030000780c */ /* 0x000fd60005f05670 */
[----:B------:R-:W-:Y:S05]  /*0290*/  @P1 BRA `(.L_x_5) ;  /* 0x0000000000201947 */ /* 0x000fea0003800000 */
[----:B------:R-:W3:Y:S02]  /*02a0*/  LDCU.64 UR4, c[0x0][0x348] ;  /* 0x00006900ff0477ac */ /* 0x000ee40008000a00 */
[----:B---3--:R-:W-:Y:S02]  /*02b0*/  UIADD3 UR6, UP1, UPT, UR4, 0x80, URZ ;  /* 0x0000008004067890 */ /* 0x008fe4000ff3e0ff */
[----:B------:R-:W-:Y:S02]  /*02c0*/  UIADD3 UR4, UP0, UPT, UR4, 0x180, URZ ;  /* 0x0000018004047890 */ /* 0x000fe4000ff1e0ff */
[----:B------:R-:W-:Y:S02]  /*02d0*/  UIADD3.X UR7, UPT, UPT, URZ, UR5, URZ, UP1, !UPT ;  /* 0x00000005ff077290 */ /* 0x000fe40008ffe4ff */
[----:B------:R-:W-:-:S07]  /*02e0*/  UIADD3.X UR5, UPT, UPT, URZ, UR5, URZ, UP0, !UPT ;  /* 0x00000005ff057290 */ /* 0x000fce00087fe4ff */
[----:B------:R3:W-:Y:S02]  /*02f0*/  UTMACCTL.PF [UR6] ;  /* 0x00000000060079b9 */ /* 0x0007e40008040000 */
[----:B------:R3:W-:Y:S02]  /*0300*/  UTMACCTL.PF [UR4] ;  /* 0x00000000040079b9 */ /* 0x0007e40008040000 */
[----:B---3--:R-:W-:Y:S01]  /*0310*/  NOP ;  /* 0x0000000000007918 */ /* 0x008fe20000000000 */
.L_x_5:
[----:B------:R-:W-:Y:S05]  /*0320*/  BSYNC.RECONVERGENT B0 ;  /* 0x0000000000007941 */ /* 0x000fea0003800200 */
.L_x_4:
[----:B------:R-:W-:Y:S04]  /*0330*/  BSSY.RECONVERGENT B0, `(.L_x_6) ;  /* 0x000000a000007945 */ /* 0x000fe80003800200 */
        /* <DEDUP_REMOVED lines=9> */
.L_x_7:
[----:B------:R-:W-:Y:S05]  /*03d0*/  BSYNC.RECONVERGENT B0 ;  /* 0x0000000000007941 */ /* 0x000fea0003800200 */
.L_x_6:
[----:B------:R-:W3:Y:S01]  /*03e0*/  LDCU.64 UR4, c[0x0][0x888] ;  /* 0x00011100ff0477ac */ /* 0x000ee20008000a00 */
[----:B------:R-:W-:Y:S02]  /*03f0*/  UISETP.EQ.U32.AND UP2, UPT, UR8, URZ, UPT ;  /* 0x000000ff0800728c */ /* 0x000fe4000bf42070 */
[----:B------:R-:W-:Y:S02]  /*0400*/  UPLOP3.LUT UP3, UPT, UPT, UPT, UPT, 0x80, 0x8 ;  /* 0x000000000008789c */ /* 0x000fe40003f6f070 */
[----:B---3--:R-:W-:-:S04]  /*0410*/  UISETP.NE.U32.AND UP0, UPT, UR4, URZ, UPT ;  /* 0x000000ff0400728c */ /* 0x008fc8000bf05070 */
[----:B------:R-:W-:-:S04]  /*0420*/  UISETP.NE.AND.EX UP1, UPT, UR5, URZ, UPT, UP0 ;  /* 0x000000ff0500728c */ /* 0x000fc8000bf25300 */
[----:B------:R-:W-:-:S04]  /*0430*/  UISETP.EQ.OR.EX UP4, UPT, UR9, URZ, !UP1, UP2 ;  /* 0x000000ff0900728c */ /* 0x000fc8000cf82720 */
[----:B------:R-:W-:-:S06]  /*0440*/  UP2UR UR4, UPR, URZ, 0x10 ;  /* 0x00000010ff047883 */ /* 0x000fcc0008000000 */
[----:B------:R-:W-:Y:S01]  /*0450*/  MOV R88, UR4 ;  /* 0x0000000400587c02 */ /* 0x000fe20008000f00 */
[----:B------:R-:W-:Y:S06]  /*0460*/  BRA.U !UP4, `(.L_x_8) ;  /* 0x000000010c207547 */ /* 0x000fec000b800000 */
[----:B------:R-:W-:Y:S01]  /*0470*/  UISETP.NE.U32.AND UP2, UPT, UR8, URZ, UPT ;  /* 0x000000ff0800728c */ /* 0x000fe2000bf45070 */
[----:B-----5:R-:W-:Y:S01]  /*0480*/  FSETP.NEU.AND P0, PT, R41, RZ, PT ;  /* 0x000000ff2900720b */ /* 0x020fe20003f0d000 */
[----:B------:R-:W-:Y:S02]  /*0490*/  USEL UR4, URZ, 0xffffffff, UP1 ;  /* 0xffffffffff047887 */ /* 0x000fe40008800000 */
[----:B------:R-:W-:-:S10]  /*04a0*/  UISETP.NE.AND.EX UP2, UPT, UR9, URZ, UPT, UP2 ;  /* 0x000000ff0900728c */ /* 0x000fd4000bf45320 */
[----:B------:R-:W-:Y:S01]  /*04b0*/  VOTEU.ANY UP0, P0 ;  /* 0x0000000000ff7886 */ /* 0x000fe20000000100 */
[----:B------:R-:W-:-:S04]  /*04c0*/  @!UP2 USEL UR4, URZ, 0xffffffff, UP0 ;  /* 0xffffffffff04a887 */ /* 0x000fc80008000000 */
[----:B------:R-:W-:-:S04]  /*04d0*/  ULOP3.LUT UR4, UR4, 0x1, URZ, 0xc0, !UPT ;  /* 0x0000000104047892 */ /* 0x000fc8000f8ec0ff */
[----:B------:R-:W-:-:S11]  /*04e0*/  UISETP.NE.U32.AND UP3, UPT, UR4, 0x1, UPT ;  /* 0x000000010400788c */ /* 0x000fd6000bf65070 */
.L_x_8:
[----:B-1----:R-:W1:Y:S02]  /*04f0*/  SHFL.IDX PT, R2, R86, RZ, 0x1f ;  /* 0x00001fff56027589 */ /* 0x002e6400000e0000 */
[----:B-1----:R-:W-:-:S13]  /*0500*/  ISETP.NE.AND P0, PT, R2, RZ, PT ;  /* 0x000000ff0200720c */ /* 0x002fda0003f05270 */
[----:B------:R-:W-:Y:S05]  /*0510*/  @P0 BRA `(.L_x_9) ;  /* 0x0000000000940947 */ /* 0x000fea0003800000 */
[----:B------:R-:W-:Y:S01]  /*0520*/  ELECT P0, URZ, PT ;  /* 0x0000000000ff782f */ /* 0x000fe20003800000 */
[----:B------:R-:W-:-:S12]  /*0530*/  BSSY.RECONVERGENT B0, `(.L_x_9) ;  /* 0x0000023000007945 */ /* 0x000fd80003800200 */
[----:B------:R-:W-:Y:S05]  /*0540*/  @!P0 BRA `(.L_x_10) ;  /* 0x0000000000848947 */ /* 0x000fea0003800000 */
[----:B------:R-:W1:Y:S01]  /*0550*/  S2UR UR4, SR_CgaCtaId ;  /* 0x00000000000479c3 */ /* 0x000e620000008800 */
[----:B------:R-:W-:Y:S01]  /*0560*/  UMOV UR5, 0x400 ;  /* 0x0000040000057882 */ /* 0x000fe20000000000 */
[----:B------:R-:W-:Y:S01]  /*0570*/  UMOV UR8, 0x1 ;  /* 0x0000000100087882 */ /* 0x000fe20000000000 */
[----:B------:R-:W-:Y:S01]  /*0580*/  UMOV UR6, 0x2 ;  /* 0x0000000200067882 */ /* 0x000fe20000000000 */
[----:B------:R-:W-:-:S04]  /*0590*/  UIADD3 UR8, UPT, UPT, -UR8, 0x100000, URZ ;  /* 0x0010000008087890 */ /* 0x000fc8000fffe1ff */
[----:B------:R-:W-:Y:S02]  /*05a0*/  USHF.L.U32 UR9, UR8, 0xb, URZ ;  /* 0x0000000b08097899 */ /* 0x000fe400080006ff */
[----:B------:R-:W-:Y:S02]  /*05b0*/  USHF.L.U32 UR8, UR8, 0x1, URZ ;  /* 0x0000000108087899 */ /* 0x000fe400080006ff */
[----:B------:R-:W-:-:S04]  /*05c0*/  UIADD3 UR6, UPT, UPT, -UR6, 0x100000, URZ ;  /* 0x0010000006067890 */ /* 0x000fc8000fffe1ff */
[----:B------:R-:W-:Y:S02]  /*05d0*/  USHF.L.U32 UR7, UR6, 0xb, URZ ;  /* 0x0000000b06077899 */ /* 0x000fe400080006ff */
[----:B------:R-:W-:Y:S02]  /*05e0*/  USHF.L.U32 UR6, UR6, 0x1, URZ ;  /* 0x0000000106067899 */ /* 0x000fe400080006ff */
[----:B-1----:R-:W-:Y:S01]  /*05f0*/  ULEA UR4, UR4, UR5, 0x18 ;  /* 0x0000000504047291 */ /* 0x002fe2000f8ec0ff */
[----:B------:R-:W1:Y:S11]  /*0600*/  FENCE.VIEW.ASYNC.S ;  /* 0x00000000000073c6 */ /* 0x000e760000000000 */
[----:B-1----:R1:W3:Y:S01]  /*0610*/  SYNCS.EXCH.64 URZ, [UR4], UR8 ;  /* 0x0000000804ff75b2 */ /* 0x0022e20008000100 */
[----:B------:R1:W4:Y:S01]  /*0620*/  SYNCS.EXCH.64 URZ, [UR4+0x50], UR6 ;  /* 0x0000500604ff75b2 */ /* 0x0003220008000100 */
[----:B------:R1:W1:Y:S01]  /*0630*/  SYNCS.EXCH.64 URZ, [UR4+0x8], UR8 ;  /* 0x0000080804ff75b2 */ /* 0x0002620008000100 */
        /* <DEDUP_REMOVED lines=17> */
[----:B------:R-:W-:Y:S01]  /*0750*/  NOP ;  /* 0x0000000000007918 */ /* 0x000fe20000000000 */
.L_x_10:
[----:B-1----:R-:W-:Y:S05]  /*0760*/  BSYNC.RECONVERGENT B0 ;  /* 0x0000000000007941 */ /* 0x002fea0003800200 */
.L_x_9:
[----:B------:R-:W1:Y:S01]  /*0770*/  SHFL.IDX PT, R2, R86, RZ, 0x1f ;  /* 0x00001fff56027589 */ /* 0x000e6200000e0000 */
[----:B------:R-:W-:Y:S01]  /*0780*/  NOP ;  /* 0x0000000000007918 */ /* 0x000fe20000000000 */
[----:B-1----:R-:W-:-:S13]  /*0790*/  ISETP.NE.AND P0, PT, R2, 0x1, PT ;  /* 0x000000010200780c */ /* 0x002fda0003f05270 */
[----:B------:R-:W-:Y:S05]  /*07a0*/  @P0 BRA `(.L_x_11) ;  /* 0x0000000000580947 */ /* 0x000fea0003800000 */
        /* <DEDUP_REMOVED lines=9> */
[----:B------:R-:W-:Y:S01]  /*0840*/  USHF.L.U32 UR6, UR6, 0x1, URZ ;  /* 0x0000000106067899 */ /* 0x000fe200080006ff */
[----:B------:R-:W-:Y:S01]  /*0850*/  ELECT P0, URZ, PT ;  /* 0x0000000000ff782f */ /* 0x000fe20003800000 */
[----:B-1----:R-:W-:Y:S01]  /*0860*/  ULEA UR4, UR4, UR5, 0x18 ;  /* 0x0000000504047291 */ /* 0x002fe2000f8ec0ff */
[----:B------:R-:W1:Y:S11]  /*0870*/  FENCE.VIEW.ASYNC.S ;  /* 0x00000000000073c6 */ /* 0x000e760000000000 */
[----:B-1----:R1:W1:Y:S01]  /*0880*/  SYNCS.EXCH.64 URZ, [UR4+0xa0], UR8 ;  /* 0x0000a00804ff75b2 */ /* 0x0022620008000100 */
        /* <DEDUP_REMOVED lines=8> */
.L_x_11:
[----:B------:R-:W2:Y:S01]  /*0910*/  SHFL.IDX PT, R2, R86, RZ, 0x1f ;  /* 0x00001fff56027589 */ /* 0x000ea200000e0000 */
[----:B------:R-:W-:Y:S01]  /*0920*/  NOP ;  /* 0x0000000000007918 */ /* 0x000fe20000000000 */
[----:B--2---:R-:W-:-:S13]  /*0930*/  ISETP.NE.AND P0, PT, R2, 0x3, PT ;  /* 0x000000030200780c */ /* 0x004fda0003f05270 */
[----:B------:R-:W-:Y:S05]  /*0940*/  @P0 BRA `(.L_x_12) ;  /* 0x0000000000300947 */ /* 0x000fea0003800000 */
[----:B-1----:R-:W1:Y:S01]  /*0950*/  S2UR UR4, SR_CgaCtaId ;  /* 0x00000000000479c3 */ /* 0x002e620000008800 */
[----:B------:R-:W-:Y:S01]  /*0960*/  UMOV UR6, 0x400 ;  /* 0x0000040000067882 */ /* 0x000fe20000000000 */
[----:B------:R-:W-:Y:S01]  /*0970*/  UMOV UR5, 0x20 ;  /* 0x0000002000057882 */ /* 0x000fe20000000000 */
[----:B------:R-:W-:Y:S01]  /*0980*/  ELECT P0, URZ, PT ;  /* 0x0000000000ff782f */ /* 0x000fe20003800000 */
[----:B-1----:R-:W-:Y:S02]  /*0990*/  ULEA UR6, UR4, UR6, 0x18 ;  /* 0x0000000604067291 */ /* 0x002fe4000f8ec0ff */
[----:B------:R-:W-:-:S04]  /*09a0*/  UIADD3 UR4, UPT, UPT, -UR5, 0x100000, URZ ;  /* 0x0010000005047890 */ /* 0x000fc8000fffe1ff */
[----:B------:R-:W-:Y:S02]  /*09b0*/  USHF.L.U32 UR5, UR4, 0xb, URZ ;  /* 0x0000000b04057899 */ /* 0x000fe400080006ff */
[----:B------:R-:W-:Y:S01]  /*09c0*/  USHF.L.U32 UR4, UR4, 0x1, URZ ;  /* 0x0000000104047899 */ /* 0x000fe200080006ff */
[----:B------:R-:W1:Y:S11]  /*09d0*/  FENCE.VIEW.ASYNC.S ;  /* 0x00000000000073c6 */ /* 0x000e760000000000 */
[----:B-1----:R2:W1:Y:S01]  /*09e0*/  SYNCS.EXCH.64 URZ, [UR6+0xe0], UR4 ;  /* 0x0000e00406ff75b2 */ /* 0x0024620008000100 */
[----:B------:R2:W1:Y:S02]  /*09f0*/  SYNCS.EXCH.64 URZ, [UR6+0xe8], UR4 ;  /* 0x0000e80406ff75b2 */ /* 0x0004640008000100 */
[----:B--2---:R-:W-:Y:S01]  /*0a00*/  NOP ;  /* 0x0000000000007918 */ /* 0x004fe20000000000 */
.L_x_12:
[----:B------:R-:W2:Y:S01]  /*0a10*/  SHFL.IDX PT, R2, R86, RZ, 0x1f ;  /* 0x00001fff56027589 */ /* 0x000ea200000e0000 */
[----:B------:R-:W-:Y:S01]  /*0a20*/  NOP ;  /* 0x0000000000007918 */ /* 0x000fe20000000000 */
[----:B--2---:R-:W-:-:S13]  /*0a30*/  ISETP.NE.AND P0, PT, R2, 0x4, PT ;  /* 0x000000040200780c */ /* 0x004fda0003f05270 */
[----:B------:R-:W-:Y:S05]  /*0a40*/  @P0 BRA `(.L_x_13) ;  /* 0x00000000004c0947 */ /* 0x000fea0003800000 */
[----:B-1----:R-:W1:Y:S01]  /*0a50*/  S2UR UR6, SR_CgaCtaId ;  /* 0x00000000000679c3 */ /* 0x002e620000008800 */
[----:B------:R-:W-:Y:S01]  /*0a60*/  UMOV UR4, 0x1e0 ;  /* 0x000001e000047882 */ /* 0x000fe20000000000 */
[----:B------:R-:W-:Y:S01]  /*0a70*/  UMOV UR5, 0x400 ;  /* 0x0000040000057882 */ /* 0x000fe20000000000 */
[----:B------:R-:W-:Y:S01]  /*0a80*/  USEL UR4, UR4, 0x1a0, UP3 ;  /* 0x000001a004047887 */ /* 0x000fe20009800000 */
[----:B------:R-:W-:Y:S01]  /*0a90*/  UMOV UR8, 0x1 ;  /* 0x0000000100087882 */ /* 0x000fe20000000000 */
[----:B------:R-:W-:Y:S01]  /*0aa0*/  ELECT P0, URZ, PT ;  /* 0x0000000000ff782f */ /* 0x000fe20003800000 */
[----:B------:R-:W-:-:S04]  /*0ab0*/  UIADD3 UR8, UPT, UPT, -UR8, 0x100000, URZ ;  /* 0x0010000008087890 */ /* 0x000fc8000fffe1ff */
[----:B------:R-:W-:Y:S02]  /*0ac0*/  USHF.L.U32 UR9, UR8, 0xb, URZ ;  /* 0x0000000b08097899 */ /* 0x000fe400080006ff */
[----:B------:R-:W-:Y:S02]  /*0ad0*/  USHF.L.U32 UR8, UR8, 0x1, URZ ;  /* 0x0000000108087899 */ /* 0x000fe400080006ff */
[----:B-1----:R-:W-:Y:S02]  /*0ae0*/  ULEA UR6, UR6, UR5, 0x18 ;  /* 0x0000000506067291 */ /* 0x002fe4000f8ec0ff */
[----:B------:R-:W-:-:S04]  /*0af0*/  UIADD3 UR4, UPT, UPT, -UR4, 0x100000, URZ ;  /* 0x0010000004047890 */ /* 0x000fc8000fffe1ff */
[----:B------:R-:W-:Y:S02]  /*0b00*/  USHF.L.U32 UR5, UR4, 0xb, URZ ;  /* 0x0000000b04057899 */ /* 0x000fe400080006ff */
[----:B------:R-:W-:Y:S01]  /*0b10*/  USHF.L.U32 UR4, UR4, 0x1, URZ ;  /* 0x0000000104047899 */ /* 0x000fe200080006ff */
[----:B------:R-:W1:Y:S03]  /*0b20*/  FENCE.VIEW.ASYNC.S ;  /* 0x00000000000073c6 */ /* 0x000e660000000000 */
[----:B-1----:R2:W1:Y:S08]  /*0b30*/  SYNCS.EXCH.64 URZ, [UR6+0xf0], UR8 ;  /* 0x0000f00806ff75b2 */ /* 0x0024700008000100 */
[----:B------:R2:W1:Y:S01]  /*0b40*/  SYNCS.EXCH.64 URZ, [UR6+0x100], UR4 ;  /* 0x0001000406ff75b2 */ /* 0x0004620008000100 */
[----:B------:R2:W1:Y:S01]  /*0b50*/  SYNCS.EXCH.64 URZ, [UR6+0xf8], UR8 ;  /* 0x0000f80806ff75b2 */ /* 0x0004620008000100 */
[----:B------:R2:W1:Y:S02]  /*0b60*/  SYNCS.EXCH.64 URZ, [UR6+0x108], UR4 ;  /* 0x0001080406ff75b2 */ /* 0x0004640008000100 */
[----:B--2---:R-:W-:Y:S01]  /*0b70*/  NOP ;  /* 0x0000000000007918 */ /* 0x004fe20000000000 */
.L_x_13:
[----:B------:R-:W2:Y:S01]  /*0b80*/  SHFL.IDX PT, R2, R86, RZ, 0x1f ;  /* 0x00001fff56027589 */ /* 0x000ea200000e0000 */
[----:B------:R-:W-:Y:S01]  /*0b90*/  NOP ;  /* 0x0000000000007918 */ /* 0x000fe20000000000 */
[----:B--2---:R-:W-:-:S13]  /*0ba0*/  ISETP.NE.AND P0, PT, R2, 0x5, PT ;  /* 0x000000050200780c */ /* 0x004fda0003f05270 */
[----:B------:R-:W-:Y:S05]  /*0bb0*/  @P0 BRA `(.L_x_14) ;  /* 0x0000000000580947 */ /* 0x000fea0003800000 */
[----:B-1----:R-:W1:Y:S01]  /*0bc0*/  S2UR UR4, SR_CgaCtaId ;  /* 0x00000000000479c3 */ /* 0x002e620000008800 */
        /* <DEDUP_REMOVED lines=19> */
[----:B------:R2:W1:Y:S02]  /*0d00*/  SYNCS.EXCH.64 URZ, [UR4+0x148], UR6 ;  /* 0x0001480604ff75b2 */ /* 0x0004640008000100 */
[----:B--2---:R-:W-:Y:S01]  /*0d10*/  NOP ;  /* 0x0000000000007918 */ /* 0x004fe20000000000 */
.L_x_14:
[----:B------:R-:W2:Y:S01]  /*0d20*/  SHFL.IDX PT, R2, R86, RZ, 0x1f ;  /* 0x00001fff56027589 */ /* 0x000ea200000e0000 */
[----:B------:R-:W-:Y:S01]  /*0d30*/  NOP ;  /* 0x0000000000007918 */ /* 0x000fe20000000000 */
[----:B--2---:R-:W-:-:S13]  /*0d40*/  ISETP.NE.AND P0, PT, R2, 0x3, PT ;  /* 0x000000030200780c */ /* 0x004fda0003f05270 */
[----:B------:R-:W-:Y:S05]  /*0d50*/  @P0 BRA `(.L_x_15) ;  /* 0x0000000000380947 */ /* 0x000fea0003800000 */
[----:B------:R-:W2:Y:S01]  /*0d60*/  S2UR UR5, SR_CgaCtaId ;  /* 0x00000000000579c3 */ /* 0x000ea20000008800 */
[----:B-1----:R-:W-:Y:S01]  /*0d70*/  UMOV UR4, 0x400 ;  /* 0x0000040000047882 */ /* 0x002fe20000000000 */
[----:B------:R-:W-:Y:S01]  /*0d80*/  UMOV UR6, 0x20 ;  /* 0x0000002000067882 */ /* 0x000fe20000000000 */
[----:B------:R-:W-:Y:S01]  /*0d90*/  ELECT P0, URZ, PT ;  /* 0x0000000000ff782f */ /* 0x000fe20003800000 */
[----:B------:R-:W-:-:S04]  /*0da0*/  UIADD3 UR6, UPT, UPT, -UR6, 0x100000, URZ ;  /* 0x0010000006067890 */ /* 0x000fc8000fffe1ff */
[----:B------:R-:W-:Y:S02]  /*0db0*/  USHF.L.U32 UR7, UR6, 0xb, URZ ;  /* 0x0000000b06077899 */ /* 0x000fe400080006ff */
[----:B------:R-:W-:Y:S02]  /*0dc0*/  USHF.L.U32 UR6, UR6, 0x1, URZ ;  /* 0x0000000106067899 */ /* 0x000fe400080006ff */
[----:B--2---:R-:W-:Y:S01]  /*0dd0*/  ULEA UR4, UR5, UR4, 0x18 ;  /* 0x0000000405047291 */ /* 0x004fe2000f8ec0ff */
[----:B------:R-:W1:Y:S11]  /*0de0*/  FENCE.VIEW.ASYNC.S ;  /* 0x00000000000073c6 */ /* 0x000e760000000000 */
[----:B-1----:R2:W1:Y:S01]  /*0df0*/  SYNCS.EXCH.64 URZ, [UR4+0x150], UR6 ;  /* 0x0001500604ff75b2 */ /* 0x0024620008000100 */
[----:B------:R2:W1:Y:S01]  /*0e00*/  SYNCS.EXCH.64 URZ, [UR4+0x160], UR6 ;  /* 0x0001600604ff75b2 */ /* 0x0004620008000100 */
[----:B------:R2:W1:Y:S01]  /*0e10*/  SYNCS.EXCH.64 URZ, [UR4+0x158], UR6 ;  /* 0x0001580604ff75b2 */ /* 0x0004620008000100 */
[----:B------:R2:W1:Y:S02]  /*0e20*/  SYNCS.EXCH.64 URZ, [UR4+0x168], UR6 ;  /* 0x0001680604ff75b2 */ /* 0x0004640008000100 */
[----:B--2---:R-:W-:Y:S01]  /*0e30*/  NOP ;  /* 0x0000000000007918 */ /* 0x004fe20000000000 */
.L_x_15:
[----:B-1----:R-:W1:Y:S01]  /*0e40*/  LDCU UR4, c[0x0][0x36c] ;  /* 0x00006d80ff0477ac */ /* 0x002e620008000800 */
[----:B------:R-:W-:Y:S01]  /*0e50*/  ISETP.NE.OR P3, PT, R0, 0x2, !P3 ;  /* 0x000000020000780c */ /* 0x000fe20005f65670 */
[----:B------:R-:W-:Y:S01]  /*0e60*/  NOP ;  /* 0x0000000000007918 */ /* 0x000fe20000000000 */
[----:B------:R-:W-:Y:S01]  /*0e70*/  LOP3.LUT R0, R95, 0x1f, RZ, 0xc0, !PT ;  /* 0x0000001f5f007812 */ /* 0x000fe200078ec0ff */
[----:B------:R-:W-:Y:S02]  /*0e80*/  UISETP.NE.AND UP4, UPT, UR18, 0x2, UPT ;  /* 0x000000021200788c */ /* 0x000fe4000bf85270 */
[----:B------:R-:W-:Y:S02]  /*0e90*/  UISETP.NE.AND UP5, UPT, UR18, URZ, UPT ;  /* 0x000000ff1200728c */ /* 0x000fe4000bfa5270 */
[----:B-1----:R-:W-:-:S09]  /*0ea0*/  UISETP.EQ.U32.AND UP6, UPT, UR4, 0x1, UPT ;  /* 0x000000010400788c */ /* 0x002fd2000bfc2070 */
[----:B------:R-:W-:Y:S05]  /*0eb0*/  BRA.U !UP6, `(.L_x_16) ;  /* 0x000000010e087547 */ /* 0x000fea000b800000 */
[----:B---34-:R-:W-:Y:S01]  /*0ec0*/  UCGABAR_ARV ;  /* 0x00000000000079c7 */ /* 0x018fe20008000000 */
[----:B------:R-:W-:Y:S05]  /*0ed0*/  BRA `(.L_x_17) ;  /* 0x0000000000047947 */ /* 0x000fea0003800000 */
.L_x_16:
[----:B---34-:R-:W-:Y:S01]  /*0ee0*/  NOP ;  /* 0x0000000000007918 */ /* 0x018fe20000000000 */
.L_x_17:
[----:B------:R-:W1:Y:S01]  /*0ef0*/  S2UR UR30, SR_CTAID.X ;  /* 0x00000000001e79c3 */ /* 0x000e620000002500 */
[----:B------:R-:W-:-:S05]  /*0f00*/  CS2R.32 R87, SR_CgaSize ;  /* 0x0000000000577805 */ /* 0x000fca0000008a00 */
[----:B------:R-:W-:-:S05]  /*0f10*/  IMAD R87, R87, -0xa0, RZ ;  /* 0xffffff6057577824 */ /* 0x000fca00078e02ff */
[----:B------:R-:W-:-:S14]  /*0f20*/  R2UR UR5, R87 ;  /* 0x00000000570572ca */ /* 0x000fdc00000e0000 */
[----:B------:R-:W2:Y:S01]  /*0f30*/  LDCU UR5, c[0x0][UR5+0x2b0] ;  /* 0x00005600050577ac */ /* 0x000ea20008000800 */
[----:B------:R-:W-:-:S05]  /*0f40*/  CS2R.32 R87, SR_CgaSize ;  /* 0x0000000000577805 */ /* 0x000fca0000008a00 */
[----:B------:R-:W-:-:S05]  /*0f50*/  IMAD R87, R87, -0xa0, RZ ;  /* 0xffffff6057577824 */ /* 0x000fca00078e02ff */
[----:B------:R-:W-:-:S14]  /*0f60*/  R2UR UR4, R87 ;  /* 0x00000000570472ca */ /* 0x000fdc00000e0000 */
[----:B------:R-:W3:Y:S01]  /*0f70*/  LDCU UR4, c[0x0][UR4+0x2b4] ;  /* 0x00005680040477ac */ /* 0x000ee20008000800 */
[----:B------:R-:W4:Y:S01]  /*0f80*/  S2UR UR31, SR_CTAID.Y ;  /* 0x00000000001f79c3 */ /* 0x000f220000002600 */
[----:B------:R-:W-:-:S05]  /*0f90*/  CS2R.32 R87, SR_CgaSize ;  /* 0x0000000000577805 */ /* 0x000fca0000008a00 */
[----:B------:R-:W-:-:S05]  /*0fa0*/  IMAD R87, R87, -0xa0, RZ ;  /* 0xffffff6057577824 */ /* 0x000fca00078e02ff */
[----:B------:R-:W-:-:S14]  /*0fb0*/  R2UR UR7, R87 ;  /* 0x00000000570772ca */ /* 0x000fdc00000e0000 */
[----:B------:R-:W3:Y:S01]  /*0fc0*/  LDCU UR7, c[0x0][UR7+0x2a0] ;  /* 0x00005400070777ac */ /* 0x000ee20008000800 */
[----:B------:R-:W-:-:S05]  /*0fd0*/  CS2R.32 R87, SR_CgaSize ;  /* 0x0000000000577805 */ /* 0x000fca0000008a00 */
[----:B------:R-:W-:-:S05]  /*0fe0*/  IMAD R87, R87, -0xa0, RZ ;  /* 0xffffff6057577824 */ /* 0x000fca00078e02ff */
[----:B------:R-:W-:-:S14]  /*0ff0*/  R2UR UR59, R87 ;  /* 0x00000000573b72ca */ /* 0x000fdc00000e0000 */
[----:B------:R-:W3:Y:S01]  /*1000*/  LDCU UR59, c[0x0][UR59+0x2a4] ;  /* 0x000054803b3b77ac */ /* 0x000ee20008000800 */
[----:B------:R-:W3:Y:S01]  /*1010*/  S2UR UR8, SR_CgaCtaId ;  /* 0x00000000000879c3 */ /* 0x000ee20000008800 */
[----:B------:R-:W3:Y:S01]  /*1020*/  LDCU UR19, c[0x0][0xb24] ;  /* 0x00016480ff1377ac */ /* 0x000ee20008000800 */
[----:B------:R-:W3:Y:S01]  /*1030*/  LDCU UR42, c[0x0][0xb24] ;  /* 0x00016480ff2a77ac */ /* 0x000ee20008000800 */
[----:B-1----:R-:W-:Y:S01]  /*1040*/  I2FP.F32.U32 R3, UR30 ;  /* 0x0000001e00037c45 */ /* 0x002fe20008201000 */
[----:B------:R-:W1:Y:S04]  /*1050*/  LDCU UR22, c[0x0][0xb30] ;  /* 0x00016600ff1677ac */ /* 0x000e680008000800 */
[----:B--2---:R-:W-:Y:S01]  /*1060*/  FMUL R3, R3, UR5 ;  /* 0x0000000503037c20 */ /* 0x004fe20008400000 */
[----:B----4-:R-:W-:-:S05]  /*1070*/  I2FP.F32.U32 R2, UR31 ;  /* 0x0000001f00027c45 */ /* 0x010fca0008201000 */
[----:B------:R-:W2:Y:S01]  /*1080*/  F2I.U32.TRUNC.NTZ R3, R3 ;  /* 0x0000000300037305 */ /* 0x000ea2000020f000 */
[----:B---3--:R-:W-:Y:S01]  /*1090*/  FMUL R2, R2, UR4 ;  /* 0x0000000402027c20 */ /* 0x008fe20008400000 */
[----:B------:R-:W-:-:S06]  /*10a0*/  USHF.L.U32 UR28, UR8, 0xd, URZ ;  /* 0x0000000d081c7899 */ /* 0x000fcc00080006ff */
[----:B------:R-:W3:Y:S01]  /*10b0*/  F2I.U32.TRUNC.NTZ R2, R2 ;  /* 0x0000000200027305 */ /* 0x000ee2000020f000 */
[----:B------:R-:W-:Y:S01]  /*10c0*/  ULOP3.LUT UR28, UR28, 0x2000, URZ, 0xc0, !UPT ;  /* 0x000020001c1c7892 */ /* 0x000fe2000f8ec0ff */
[----:B--2---:R-:W-:Y:S02]  /*10d0*/  R2UR UR4, R3 ;  /* 0x00000000030472ca */ /* 0x004fe400000e0000 */
[----:B---3--:R-:W-:Y:S02]  /*10e0*/  R2UR UR6, R2 ;  /* 0x00000000020672ca */ /* 0x008fe400000e0000 */
[----:B------:R-:W-:-:S09]  /*10f0*/  PRMT R2, RZ, 0x7610, R2 ;  /* 0x00007610ff027816 */ /* 0x000fd20000000002 */
[----:B------:R-:W-:-:S04]  /*1100*/  UIADD3 UR5, UPT, UPT, -UR4, URZ, URZ ;  /* 0x000000ff04057290 */ /* 0x000fc8000fffe1ff */
[----:B------:R-:W-:Y:S02]  /*1110*/  UIMAD UR5, UR7, UR5, UR30 ;  /* 0x00000005070572a4 */ /* 0x000fe4000f8e021e */
[----:B------:R-:W-:-:S04]  /*1120*/  UIADD3 UR4, UPT, UPT, -UR6, URZ, URZ ;  /* 0x000000ff06047290 */ /* 0x000fc8000fffe1ff */
[----:B------:R-:W-:Y:S01]  /*1130*/  IMAD.U32 R87, RZ, RZ, UR5 ;  /* 0x00000005ff577e24 */ /* 0x000fe2000f8e00ff */
[----:B------:R-:W-:Y:S01]  /*1140*/  UIMAD UR59, UR59, UR4, UR31 ;  /* 0x000000043b3b72a4 */ /* 0x000fe2000f8e021f */
[----:B-1----:R-:W-:Y:S11]  /*1150*/  BRA.U UP5, `(.L_x_18) ;  /* 0x0000000105287547 */ /* 0x002ff6000b800000 */
[----:B------:R-:W-:Y:S01]  /*1160*/  R2UR UR6, R87 ;  /* 0x00000000570672ca */ /* 0x000fe200000e0000 */
[----:B------:R-:W-:-:S12]  /*1170*/  UISETP.NE.AND UP0, UPT, UR59, URZ, UPT ;  /* 0x000000ff3b00728c */ /* 0x000fd8000bf05270 */
[----:B------:R-:W-:-:S04]  /*1180*/  UISETP.EQ.OR UP0, UPT, UR6, URZ, !UP0 ;  /* 0x000000ff0600728c */ /* 0x000fc8000c702670 */
[----:B------:R-:W-:Y:S02]  /*1190*/  USEL UR5, URZ, 0x1, !UP0 ;  /* 0x00000001ff057887 */ /* 0x000fe4000c000000 */
[----:B------:R-:W-:-:S04]  /*11a0*/  UISETP.NE.AND UP0, UPT, UR59, URZ, UPT ;  /* 0x000000ff3b00728c */ /* 0x000fc8000bf05270 */
[----:B------:R-:W-:Y:S02]  /*11b0*/  USEL UR4, URZ, 0x2, UP0 ;  /* 0x00000002ff047887 */ /* 0x000fe40008000000 */
[----:B------:R-:W-:-:S04]  /*11c0*/  UISETP.NE.AND UP0, UPT, UR6, 0x1, UPT ;  /* 0x000000010600788c */ /* 0x000fc8000bf05270 */
[----:B------:R-:W-:-:S04]  /*11d0*/  USEL UR4, UR4, 0x2, UP0 ;  /* 0x0000000204047887 */ /* 0x000fc80008000000 */
[----:B------:R-:W-:-:S06]  /*11e0*/  UIADD3 UR4, UPT, UPT, UR5, UR4, URZ ;  /* 0x0000000405047290 */ /* 0x000fcc000fffe0ff */
[----:B------:R-:W-:-:S07]  /*11f0*/  MOV R2, UR4 ;  /* 0x0000000400027c02 */ /* 0x000fce0008000f00 */
.L_x_18:
[----:B------:R-:W1:Y:S01]  /*1200*/  S2UR UR36, SR_CTAID.Z ;  /* 0x00000000002479c3 */ /* 0x000e620000002700 */
[----:B------:R-:W-:-:S09]  /*1210*/  UISETP.GE.AND UP0, UPT, UR19, 0x1, UPT ;  /* 0x000000011300788c */ /* 0x000fd2000bf06270 */
[----:B------:R-:W-:Y:S05]  /*1220*/  BRA.U !UP0, `(.L_x_19) ;  /* 0x0000000108d47547 */ /* 0x000fea000b800000 */
[----:B------:R-:W2:Y:S01]  /*1230*/  LDCU.128 UR12, c[0x0][0xb10] ;  /* 0x00016200ff0c77ac */ /* 0x000ea20008000c00 */
[----:B------:R-:W3:Y:S01]  /*1240*/  LDCU UR20, c[0x0][0xb0c] ;  /* 0x00016180ff1477ac */ /* 0x000ee20008000800 */
[----:B------:R-:W4:Y:S01]  /*1250*/  LDCU UR6, c[0x0][0x370] ;  /* 0x00006e00ff0677ac */ /* 0x000f220008000800 */
[----:B------:R-:W1:Y:S01]  /*1260*/  LDCU UR7, c[0x0][0x374] ;  /* 0x00006e80ff0777ac */ /* 0x000e620008000800 */
[----:B------:R-:W1:Y:S01]  /*1270*/  LDCU UR21, c[0x0][0xb20] ;  /* 0x00016400ff1577ac */ /* 0x000e620008000800 */
[----:B--2---:R-:W-:Y:S02]  /*1280*/  UIMAD.WIDE.U32 UR4, UR30, UR12, URZ ;  /* 0x0000000c1e0472a5 */ /* 0x004fe4000f8e00ff */
[----:B---3--:R-:W-:Y:S01]  /*1290*/  UISETP.NE.AND UP0, UPT, UR20, 0x1, UPT ;  /* 0x000000011400788c */ /* 0x008fe2000bf05270 */
[----:B------:R-:W2:Y:S01]  /*12a0*/  LDCU.64 UR8, c[0x0][0xb28] ;  /* 0x00016500ff0877ac */ /* 0x000ea20008000a00 */
[----:B----4-:R-:W-:-:S03]  /*12b0*/  UIMAD.WIDE.U32 UR10, UR6, UR12, URZ ;  /* 0x0000000c060a72a5 */ /* 0x010fc6000f8e00ff */
[----:B------:R-:W-:Y:S01]  /*12c0*/  UMOV UR4, UR5 ;  /* 0x0000000500047c82 */ /* 0x000fe20008000000 */
[----:B------:R-:W-:Y:S02]  /*12d0*/  UISETP.NE.AND UP2, UPT, UR19, 0x1, UPT ;  /* 0x000000011300788c */ /* 0x000fe4000bf45270 */
[----:B------:R-:W-:Y:S01]  /*12e0*/  USHF.R.U32.HI UR4, URZ, UR13, UR4 ;  /* 0x0000000dff047299 */ /* 0x000fe20008011604 */
[----:B------:R-:W-:Y:S01]  /*12f0*/  UMOV UR10, UR11 ;  /* 0x0000000b000a7c82 */ /* 0x000fe20008000000 */
[----:B------:R-:W-:Y:S02]  /*1300*/  UIMAD.WIDE.U32 UR16, UR31, UR15, URZ ;  /* 0x0000000f1f1072a5 */ /* 0x000fe4000f8e00ff */
[----:B------:R-:W-:Y:S02]  /*1310*/  USEL UR5, UR30, UR4, !UP0 ;  /* 0x000000041e057287 */ /* 0x000fe4000c000000 */
[----:B------:R-:W-:Y:S02]  /*1320*/  @UP0 USHF.R.U32.HI UR6, URZ, UR13, UR10 ;  /* 0x0000000dff060299 */ /* 0x000fe4000801160a */
[----:B------:R-:W-:-:S02]  /*1330*/  UISETP.NE.AND UP0, UPT, UR14, 0x1, UPT ;  /* 0x000000010e00788c */ /* 0x000fc4000bf05270 */
[----:B-1----:R-:W-:Y:S02]  /*1340*/  UIMAD.WIDE.U32 UR10, UR7, UR15, URZ ;  /* 0x0000000f070a72a5 */ /* 0x002fe4000f8e00ff */
[----:B--2---:R-:W-:Y:S01]  /*1350*/  UIMAD.WIDE.U32 UR12, UR6, UR8, URZ ;  /* 0x00000008060c72a5 */ /* 0x004fe2000f8e00ff */
[----:B------:R-:W-:Y:S02]  /*1360*/  UMOV UR4, UR17 ;  /* 0x0000001100047c82 */ /* 0x000fe40008000000 */
[----:B------:R-:W-:Y:S02]  /*1370*/  USHF.R.U32.HI UR4, URZ, UR21, UR4 ;  /* 0x00000015ff047299 */ /* 0x000fe40008011604 */
[----:B------:R-:W-:Y:S02]  /*1380*/  UMOV UR10, UR11 ;  /* 0x0000000b000a7c82 */ /* 0x000fe40008000000 */
[----:B------:R-:W-:Y:S01]  /*1390*/  UMOV UR12, UR13 ;  /* 0x0000000d000c7c82 */ /* 0x000fe20008000000 */
[----:B------:R-:W-:-:S02]  /*13a0*/  @UP0 USHF.R.U32.HI UR7, URZ, UR21, UR10 ;  /* 0x00000015ff070299 */ /* 0x000fc4000801160a */
[----:B------:R-:W-:Y:S02]  /*13b0*/  USEL UR4, UR31, UR4, !UP0 ;  /* 0x000000041f047287 */ /* 0x000fe4000c000000 */
[----:B------:R-:W-:Y:S02]  /*13c0*/  UIMAD.WIDE.U32 UR10, UR7, UR8, URZ ;  /* 0x00000008070a72a5 */ /* 0x000fe4000f8e00ff */
[----:B------:R-:W-:Y:S02]  /*13d0*/  @UP2 USHF.R.U32.HI UR6, URZ, UR9, UR12 ;  /* 0x00000009ff062299 */ /* 0x000fe4000801160c */
[----:B------:R-:W-:-:S03]  /*13e0*/  UIMAD.WIDE.U32 UR12, UR4, UR8, URZ ;  /* 0x00000008040c72a5 */ /* 0x000fc6000f8e00ff */
[----:B------:R-:W-:Y:S02]  /*13f0*/  UMOV UR10, UR11 ;  /* 0x0000000b000a7c82 */ /* 0x000fe40008000000 */
[----:B------:R-:W-:Y:S02]  /*1400*/  @UP2 USHF.R.U32.HI UR7, URZ, UR9, UR10 ;  /* 0x00000009ff072299 */ /* 0x000fe4000801160a */
[----:B------:R-:W-:Y:S02]  /*1410*/  UIMAD UR10, UR6, UR19, URZ ;  /* 0x00000013060a72a4 */ /* 0x000fe4000f8e02ff */
[----:B------:R-:W-:-:S04]  /*1420*/  UIMAD UR7, UR7, UR19, URZ ;  /* 0x00000013070772a4 */ /* 0x000fc8000f8e02ff */
[----:B------:R-:W-:-:S03]  /*1430*/  UISETP.GE.AND UP0, UPT, UR4, UR7, UPT ;  /* 0x000000070400728c */ /* 0x000fc6000bf06270 */
[----:B------:R-:W-:Y:S01]  /*1440*/  UMOV UR7, UR13 ;  /* 0x0000000d00077c82 */ /* 0x000fe20008000000 */
[----:B------:R-:W-:Y:S02]  /*1450*/  UISETP.GE.OR UP0, UPT, UR5, UR10, UP0 ;  /* 0x0000000a0500728c */ /* 0x000fe40008706670 */
[----:B------:R-:W-:Y:S02]  /*1460*/  UIMAD.WIDE.U32 UR10, UR5, UR8, URZ ;  /* 0x00000008050a72a5 */ /* 0x000fe4000f8e00ff */
[----:B------:R-:W-:Y:S02]  /*1470*/  USHF.R.U32.HI UR7, URZ, UR9, UR7 ;  /* 0x00000009ff077299 */ /* 0x000fe40008011607 */
[----:B------:R-:W-:Y:S02]  /*1480*/  UIADD3 UR10, UPT, UPT, -UR4, URZ, URZ ;  /* 0x000000ff040a7290 */ /* 0x000fe4000fffe1ff */
[----:B------:R-:W-:Y:S02]  /*1490*/  USEL UR7, UR4, UR7, !UP2 ;  /* 0x0000000704077287 */ /* 0x000fe4000d000000 */
[----:B------:R-:W-:Y:S01]  /*14a0*/  UIMAD UR10, UR14, UR10, UR31 ;  /* 0x0000000a0e0a72a4 */ /* 0x000fe2000f8e021f */
[----:B------:R-:W-:Y:S01]  /*14b0*/  @!UP0 UMOV UR8, UR11 ;  /* 0x0000000b00088c82 */ /* 0x000fe20008000000 */
[----:B------:R-:W-:-:S02]  /*14c0*/  UIADD3 UR11, UPT, UPT, -UR5, URZ, URZ ;  /* 0x000000ff050b7290 */ /* 0x000fc4000fffe1ff */
[----:B------:R-:W-:Y:S02]  /*14d0*/  @!UP0 USHF.R.U32.HI UR8, URZ, UR9, UR8 ;  /* 0x00000009ff088299 */ /* 0x000fe40008011608 */
[----:B------:R-:W-:Y:S02]  /*14e0*/  UIADD3 UR9, UPT, UPT, -UR7, URZ, URZ ;  /* 0x000000ff07097290 */ /* 0x000fe4000fffe1ff */
[----:B------:R-:W-:Y:S02]  /*14f0*/  @!UP0 USEL UR8, UR5, UR8, !UP2 ;  /* 0x0000000805088287 */ /* 0x000fe4000d000000 */
[----:B------:R-:W-:Y:S02]  /*1500*/  UIMAD UR9, UR19, UR9, UR4 ;  /* 0x00000009130972a4 */ /* 0x000fe4000f8e0204 */
[----:B------:R-:W-:Y:S02]  /*1510*/  @!UP0 UIADD3 UR7, UPT, UPT, UR7, -UR8, URZ ;  /* 0x8000000807078290 */ /* 0x000fe4000fffe0ff */
[----:B------:R-:W-:-:S02]  /*1520*/  @!UP0 UIMAD UR6, UR9, UR6, UR8 ;  /* 0x00000006090682a4 */ /* 0x000fc4000f8e0208 */
[----:B------:R-:W-:Y:S02]  /*1530*/  @!UP0 UIMAD UR4, UR7, UR19, UR5 ;  /* 0x00000013070482a4 */ /* 0x000fe4000f8e0205 */
[----:B------:R-:W-:Y:S02]  /*1540*/  UIMAD UR30, UR20, UR11, UR30 ;  /* 0x0000000b141e72a4 */ /* 0x000fe4000f8e021e */
[----:B------:R-:W-:Y:S01]  /*1550*/  UIMAD UR31, UR4, UR14, UR10 ;  /* 0x0000000e041f72a4 */ /* 0x000fe2000f8e020a */
[----:B------:R-:W-:Y:S02]  /*1560*/  @!UP0 UMOV UR5, UR6 ;  /* 0x0000000600058c82 */ /* 0x000fe40008000000 */
[----:B------:R-:W-:-:S12]  /*1570*/  UIMAD UR30, UR5, UR20, UR30 ;  /* 0x00000014051e72a4 */ /* 0x000fd8000f8e021e */
.L_x_19:
[----:B------:R-:W-:-:S09]  /*1580*/  UISETP.NE.AND UP0, UPT, UR22, 0x1, UPT ;  /* 0x000000011600788c */ /* 0x000fd2000bf05270 */
[----:B------:R-:W-:Y:S05]  /*1590*/  BRA.U UP0, `(.L_x_20) ;  /* 0x0000000100407547 */ /* 0x000fea000b800000 */
[----:B------:R-:W2:Y:S01]  /*15a0*/  LDCU.128 UR8, c[0x0][0xb10] ;  /* 0x00016200ff0877ac */ /* 0x000ea20008000c00 */
[----:B------:R-:W3:Y:S01]  /*15b0*/  LDCU UR12, c[0x0][0xb0c] ;  /* 0x00016180ff0c77ac */ /* 0x000ee20008000800 */
[----:B------:R-:W4:Y:S01]  /*15c0*/  LDCU UR13, c[0x0][0xb20] ;  /* 0x00016400ff0d77ac */ /* 0x000f220008000800 */
[----:B--2---:R-:W-:Y:S02]  /*15d0*/  UIMAD.WIDE.U32 UR4, UR30, UR8, URZ ;  /* 0x000000081e0472a5 */ /* 0x004fe4000f8e00ff */
[----:B------:R-:W-:Y:S02]  /*15e0*/  UIMAD.WIDE.U32 UR6, UR31, UR11, URZ ;  /* 0x0000000b1f0672a5 */ /* 0x000fe4000f8e00ff */
[----:B---3--:R-:W-:Y:S02]  /*15f0*/  UISETP.NE.AND UP0, UPT, UR12, 0x1, UPT ;  /* 0x000000010c00788c */ /* 0x008fe4000bf05270 */
[----:B------:R-:W-:-:S03]  /*1600*/  USHF.R.U32.HI UR5, URZ, UR9, UR5 ;  /* 0x00000009ff057299 */ /* 0x000fc60008011605 */
[----:B------:R-:W-:Y:S01]  /*1610*/  UMOV UR4, UR7 ;  /* 0x0000000700047c82 */ /* 0x000fe20008000000 */
[----:B------:R-:W-:Y:S02]  /*1620*/  USEL UR5, UR30, UR5, !UP0 ;  /* 0x000000051e057287 */ /* 0x000fe4000c000000 */
[----:B------:R-:W-:Y:S02]  /*1630*/  UISETP.NE.AND UP0, UPT, UR10, 0x1, UPT ;  /* 0x000000010a00788c */ /* 0x000fe4000bf05270 */
[----:B----4-:R-:W-:-:S04]  /*1640*/  USHF.R.U32.HI UR4, URZ, UR13, UR4 ;  /* 0x0000000dff047299 */ /* 0x010fc80008011604 */
[----:B------:R-:W-:-:S04]  /*1650*/  USEL UR4, UR31, UR4, !UP0 ;  /* 0x000000041f047287 */ /* 0x000fc8000c000000 */
[----:B------:R-:W-:Y:S02]  /*1660*/  UIADD3 UR6, UPT, UPT, UR5, -UR4, URZ ;  /* 0x8000000405067290 */ /* 0x000fe4000fffe0ff */
[----:B------:R-:W-:Y:S02]  /*1670*/  UIADD3 UR4, UPT, UPT, -UR5, UR4, URZ ;  /* 0x0000000405047290 */ /* 0x000fe4000fffe1ff */
[----:B------:R-:W-:Y:S02]  /*1680*/  UIMAD UR31, UR6, UR10, UR31 ;  /* 0x0000000a061f72a4 */ /* 0x000fe4000f8e021f */
[----:B------:R-:W-:-:S12]  /*1690*/  UIMAD UR30, UR4, UR12, UR30 ;  /* 0x0000000c041e72a4 */ /* 0x000fd8000f8e021e */
.L_x_20:
[----:B------:R-:W-:Y:S01]  /*16a0*/  UISETP.NE.AND UP0, UPT, UR18, 0x2, UPT ;  /* 0x000000021200788c */ /* 0x000fe2000bf05270 */
[----:B------:R-:W-:Y:S09]  /*16b0*/  BRA.U !UP6, `(.L_x_21) ;  /* 0x000000010e0c7547 */ /* 0x000ff2000b800000 */
[----:B------:R-:W-:Y:S01]  /*16c0*/  UCGABAR_WAIT ;  /* 0x0000000000007dc7 */ /* 0x000fe20008000000 */
[----:B------:R-:W-:Y:S01]  /*16d0*/  CCTL.IVALL ;  /* 0x00000000ff00798f */ /* 0x000fe20002000000 */
[----:B------:R-:W-:Y:S05]  /*16e0*/  BRA `(.L_x_22) ;  /* 0x0000000000047947 */ /* 0x000fea0003800000 */
.L_x_21:
[----:B------:R-:W-:Y:S06]  /*16f0*/  BAR.SYNC.DEFER_BLOCKING 0x0 ;  /* 0x0000000000007b1d */ /* 0x000fec0000010000 */
.L_x_22:
[----:B------:R-:W-:Y:S05]  /*1700*/  BRA.U UP0, `(.L_x_23) ;  /* 0x0000001500947547 */ /* 0x000fea000b800000 */
[----:B------:R-:W2:Y:S01]  /*1710*/  LDCU UR6, c[0x0][0x38c] ;  /* 0x00007180ff0677ac */ /* 0x000ea20008000800 */
[----:B------:R-:W3:Y:S01]  /*1720*/  S2UR UR8, SR_CgaCtaId ;  /* 0x00000000000879c3 */ /* 0x000ee20000008800 */
[----:B------:R-:W-:Y:S01]  /*1730*/  PLOP3.LUT P1, PT, PT, PT, UP3, 0x80, 0x8 ;  /* 0x000000000008781c */ /* 0x000fe20003f2f038 */
[----:B------:R-:W-:Y:S01]  /*1740*/  IMAD.MOV.U32 R12, RZ, RZ, 0x1 ;  /* 0x00000001ff0c7424 */ /* 0x000fe200078e00ff */
[----:B------:R-:W-:Y:S01]  /*1750*/  UMOV UR7, 0x400 ;  /* 0x0000040000077882 */ /* 0x000fe20000000000 */
[----:B------:R-:W-:Y:S01]  /*1760*/  UISETP.NE.AND UP1, UPT, UR18, URZ, UPT ;  /* 0x000000ff1200728c */ /* 0x000fe2000bf25270 */
[----:B------:R-:W-:Y:S01]  /*1770*/  ISETP.EQ.OR P2, PT, R0, RZ, P3 ;  /* 0x000000ff0000720c */ /* 0x000fe20001f42670 */
[----:B------:R-:W-:Y:S01]  /*1780*/  USEL UR24, URZ, 0x1, UP4 ;  /* 0x00000001ff187887 */ /* 0x000fe2000a000000 */
[----:B------:R-:W-:Y:S02]  /*1790*/  PLOP3.LUT P1, PT, P1, PT, PT, 0x8, 0x80 ;  /* 0x000000000080781c */ /* 0x000fe40000f2e170 */
[----:B------:R-:W-:Y:S01]  /*17a0*/  CS2R R10, SRZ ;  /* 0x00000000000a7805 */ /* 0x000fe2000001ff00 */
[----:B------:R-:W-:Y:S01]  /*17b0*/  IMAD.MOV.U32 R9, RZ, RZ, RZ ;  /* 0x000000ffff097224 */ /* 0x000fe200078e00ff */
[----:B------:R-:W4:Y:S01]  /*17c0*/  LDCU UR40, c[0x0][0x370] ;  /* 0x00006e00ff2877ac */ /* 0x000f220008000800 */
[----:B------:R-:W-:Y:S01]  /*17d0*/  IMAD.MOV.U32 R8, RZ, RZ, 0x1 ;  /* 0x00000001ff087424 */ /* 0x000fe200078e00ff */
[----:B------:R-:W1:Y:S01]  /*17e0*/  LDCU.64 UR26, c[0x0][0x348] ;  /* 0x00006900ff1a77ac */ /* 0x000e620008000a00 */
[----:B--2---:R-:W-:-:S02]  /*17f0*/  UIADD3 UR5, UPT, UPT, UR6, 0x3f, URZ ;  /* 0x0000003f06057890 */ /* 0x004fc4000fffe0ff */
[----:B------:R-:W-:Y:S02]  /*1800*/  USHF.R.U32.HI UR45, URZ, 0x6, UR28 ;  /* 0x00000006ff2d7899 */ /* 0x000fe4000801161c */
[----:B------:R-:W-:Y:S02]  /*1810*/  USHF.R.S32.HI UR4, URZ, 0x1f, UR5 ;  /* 0x0000001fff047899 */ /* 0x000fe40008011405 */
[----:B---3--:R-:W-:Y:S02]  /*1820*/  ULEA UR7, UR8, UR7, 0x18 ;  /* 0x0000000708077291 */ /* 0x008fe4000f8ec0ff */
[----:B------:R-:W-:Y:S02]  /*1830*/  ULEA.HI UR4, UR4, UR5, URZ, 0x6 ;  /* 0x0000000504047291 */ /* 0x000fe4000f8f30ff */
[----:B------:R-:W-:Y:S02]  /*1840*/  UIADD3 UR46, UPT, UPT, UR6, 0x7e, URZ ;  /* 0x0000007e062e7890 */ /* 0x000fe4000fffe0ff */
[----:B------:R-:W-:-:S02]  /*1850*/  USHF.R.S32.HI UR43, URZ, 0x6, UR4 ;  /* 0x00000006ff2b7899 */ /* 0x000fc40008011404 */
[----:B------:R-:W-:Y:S02]  /*1860*/  UIADD3 UR4, UPT, UPT, UR6, -0x1, URZ ;  /* 0xffffffff06047890 */ /* 0x000fe4000fffe0ff */
[----:B------:R-:W-:Y:S02]  /*1870*/  UISETP.LT.U32.AND UP0, UPT, UR43, 0xa, UPT ;  /* 0x0000000a2b00788c */ /* 0x000fe4000bf01070 */
[----:B------:R-:W-:Y:S02]  /*1880*/  UISETP.GE.U32.AND UP2, UPT, UR4, -0x7f, UPT ;  /* 0xffffff810400788c */ /* 0x000fe4000bf46070 */
[----:B------:R-:W-:Y:S01]  /*1890*/  USEL UR41, UR43, 0xa, UP0 ;  /* 0x0000000a2b297887 */ /* 0x000fe20008000000 */
[----:B------:R-:W2:Y:S03]  /*18a0*/  LDCU UR39, c[0x0][0x374] ;  /* 0x00006e80ff2777ac */ /* 0x000ea60008000800 */
[----:B------:R-:W-:-:S02]  /*18b0*/  UIADD3 UR21, UPT, UPT, UR41, -0x1, URZ ;  /* 0xffffffff29157890 */ /* 0x000fc4000fffe0ff */
[----:B------:R-:W-:-:S03]  /*18c0*/  USEL UR24, UR24, 0x2, UP1 ;  /* 0x0000000218187887 */ /* 0x000fc60008800000 */
[----:B------:R-:W-:Y:S02]  /*18d0*/  @UP2 UIADD3 UR21, UPT, UPT, UR41, URZ, URZ ;  /* 0x000000ff29152290 */ /* 0x000fe4000fffe0ff */
[----:B------:R-:W-:Y:S02]  /*18e0*/  UIADD3 UR29, UPT, UPT, UR7, 0x10400, UR28 ;  /* 0x00010400071d7890 */ /* 0x000fe4000fffe01c */
[----:B------:R-:W-:Y:S02]  /*18f0*/  UIADD3 UR44, UPT, UPT, UR43, -UR41, URZ ;  /* 0x800000292b2c7290 */ /* 0x000fe4000fffe0ff */
[----:B------:R-:W-:Y:S01]  /*1900*/  UIADD3 UR21, UPT, UPT, UR21, 0x1, URZ ;  /* 0x0000000115157890 */ /* 0x000fe2000fffe0ff */
[----:B-1--4-:R-:W-:-:S11]  /*1910*/  UMOV UR5, URZ ;  /* 0x000000ff00057c82 */ /* 0x012fd60008000000 */
.L_x_43:
[----:B-1----:R-:W1:Y:S02]  /*1920*/  S2UR UR4, SR_CgaCtaId ;  /* 0x00000000000479c3 */ /* 0x002e640000008800 */
[----:B-1----:R-:W-:-:S09]  /*1930*/  UISETP.NE.AND UP0, UPT, UR4, URZ, UPT ;  /* 0x000000ff0400728c */ /* 0x002fd2000bf05270 */
[----:B------:R-:W-:Y:S05]  /*1940*/  BRA.U UP0, `(.L_x_24) ;  /* 0x0000000100287547 */ /* 0x000fea000b800000 */
[----:B------:R-:W-:Y:S02]  /*1950*/  LEA R0, R9, UR7, 0x3 ;  /* 0x0000000709007c11 */ /* 0x000fe4000f8e18ff */
[----:B------:R-:W-:-:S04]  /*1960*/  SHF.L.U32 R3, R8, 0x1f, RZ ;  /* 0x0000001f08037819 */ /* 0x000fc800000006ff */
[----:B------:R-:W1:Y:S02]  /*1970*/  SYNCS.PHASECHK.TRANS64.TRYWAIT P0, [R0+URZ+0x160], R3 ;  /* 0x00016003000075a7 */ /* 0x000e6400080011ff */
[----:B-1----:R-:W-:Y:S05]  /*1980*/  @!P0 BRA `(.L_x_25) ;  /* 0x0000008000588947 */ /* 0x002fea0003800000 */
.L_x_139:
[----:B------:R3:W-:Y:S01]  /*1990*/  SYNCS.ARRIVE.TRANS64.A1T0 RZ, [R0+URZ+0x150], RZ ;  /* 0x000150ff00ff79a7 */ /* 0x0007e200081000ff */
[----:B------:R-:W-:-:S05]  /*19a0*/  VIADD R9, R9, 0x1 ;  /* 0x0000000109097836 */ /* 0x000fca0000000000 */
[----:B------:R-:W-:-:S04]  /*19b0*/  ISETP.NE.AND P0, PT, R9, 0x2, PT ;  /* 0x000000020900780c */ /* 0x000fc80003f05270 */
[----:B-1----:R-:W-:Y:S02]  /*19c0*/  SEL R3, RZ, 0x1, P0 ;  /* 0x00000001ff037807 */ /* 0x002fe40000000000 */
[----:B------:R-:W-:Y:S02]  /*19d0*/  SEL R9, R9, RZ, P0 ;  /* 0x000000ff09097207 */ /* 0x000fe40000000000 */
[----:B------:R-:W-:-:S07]  /*19e0*/  LOP3.LUT R8, R8, R3, RZ, 0x3c, !PT ;  /* 0x0000000308087212 */ /* 0x000fce00078e3cff */
.L_x_24:
[----:B------:R-:W-:Y:S01]  /*19f0*/  ULEA UR4, UR5, UR7, 0x3 ;  /* 0x0000000705047291 */ /* 0x000fe2000f8e18ff */
[----:B---3--:R-:W-:Y:S01]  /*1a00*/  SHF.L.U32 R0, R12, 0x1f, RZ ;  /* 0x0000001f0c007819 */ /* 0x008fe200000006ff */
[----:B------:R-:W-:Y:S02]  /*1a10*/  UISETP.GE.U32.AND UP0, UPT, UR46, 0x7f, UPT ;  /* 0x0000007f2e00788c */ /* 0x000fe4000bf06070 */
[----:B------:R-:W-:Y:S02]  /*1a20*/  USHF.L.U32 UR35, UR30, 0x6, URZ ;  /* 0x000000061e237899 */ /* 0x000fe400080006ff */
[----:B------:R-:W-:Y:S01]  /*1a30*/  ULEA UR19, UR31, UR45, 0x8 ;  /* 0x0000002d1f137291 */ /* 0x000fe2000f8e40ff */
[----:B------:R-:W-:Y:S02]  /*1a40*/  UMOV UR13, URZ ;  /* 0x000000ff000d7c82 */ /* 0x000fe40008000000 */
[----:B------:R1:W3:Y:S02]  /*1a50*/  SYNCS.PHASECHK.TRANS64.TRYWAIT P0, [UR4+0x50], R0 ;  /* 0x00005000ff0075a7 */ /* 0x0002e40008001104 */
[----:B------:R-:W-:Y:S07]  /*1a60*/  BRA.U !UP0, `(.L_x_26) ;  /* 0x0000000108bc7547 */ /* 0x000fee000b800000 */
[----:B------:R-:W-:Y:S01]  /*1a70*/  UMOV UR6, URZ ;  /* 0x000000ff00067c82 */ /* 0x000fe20008000000 */
[----:B------:R-:W-:-:S05]  /*1a80*/  UMOV UR4, UR5 ;  /* 0x0000000500047c82 */ /* 0x000fca0008000000 */
.L_x_32:
[----:B------:R-:W-:Y:S01]  /*1a90*/  ULEA UR33, UR4, UR7, 0x3 ;  /* 0x0000000704217291 */ /* 0x000fe2000f8e18ff */
[----:B---3--:R-:W-:Y:S01]  /*1aa0*/  @!P3 MOV R2, 0x5000 ;  /* 0x000050000002b802 */ /* 0x008fe20000000f00 */
[----:B-1-34-:R-:W-:Y:S10]  /*1ab0*/  @P0 BRA `(.L_x_27) ;  /* 0x00000000000c0947 */ /* 0x01aff40003800000 */
[----:B------:R-:W-:-:S04]  /*1ac0*/  SHF.L.U32 R3, R12, 0x1f, RZ ;  /* 0x0000001f0c037819 */ /* 0x000fc800000006ff */
[----:B------:R-:W3:Y:S02]  /*1ad0*/  SYNCS.PHASECHK.TRANS64.TRYWAIT P0, [UR33+0x50], R3 ;  /* 0x00005003ff0075a7 */ /* 0x000ee40008001121 */
[----:B---3--:R-:W-:Y:S05]  /*1ae0*/  @!P0 BRA `(.L_x_28) ;  /* 0x0000008000148947 */ /* 0x008fea0003800000 */
.L_x_27:
[----:B------:R3:W-:Y:S01]  /*1af0*/  @!P3 SYNCS.ARRIVE.TRANS64 RZ, [UR33], R2 ;  /* 0x00000002ffffb9a7 */ /* 0x0007e20008000021 */
[----:B------:R-:W-:-:S04]  /*1b00*/  ULOP3.LUT UR5, UR24, 0x2, URZ, 0xfc, !UPT ;  /* 0x0000000218057892 */ /* 0x000fc8000f8efcff */
[----:B------:R-:W-:-:S09]  /*1b10*/  UISETP.NE.AND UP0, UPT, UR5, 0x2, UPT ;  /* 0x000000020500788c */ /* 0x000fd2000bf05270 */
[----:B------:R-:W-:Y:S05]  /*1b20*/  BRA.U UP0, `(.L_x_29) ;  /* 0x0000000100047547 */ /* 0x000fea000b800000 */
[----:B--2---:R-:W-:Y:S05]  /*1b30*/  BPT.TRAP 0x1 ;  /* 0x000000040000795c */ /* 0x004fea0000300000 */
.L_x_29:
[----:B------:R-:W-:Y:S04]  /*1b40*/  BSSY.RECONVERGENT B0, `(.L_x_30) ;  /* 0x0000003000007945 */ /* 0x000fe80003800200 */
[----:B------:R-:W-:Y:S05]  /*1b50*/  @P2 BRA `(.L_x_31) ;  /* 0x0000000000042947 */ /* 0x000fea0003800000 */
[----:B--2---:R-:W-:Y:S05]  /*1b60*/  BPT.TRAP 0x1 ;  /* 0x000000040000795c */ /* 0x004fea0000300000 */
.L_x_31:
[----:B--2---:R-:W-:Y:S05]  /*1b70*/  BSYNC.RECONVERGENT B0 ;  /* 0x0000000000007941 */ /* 0x004fea0003800200 */
.L_x_30:
[----:B------:R-:W-:Y:S02]  /*1b80*/  UIADD3 UR5, UPT, UPT, UR4, 0x1, URZ ;  /* 0x0000000104057890 */ /* 0x000fe4000fffe0ff */
[----:B------:R-:W-:Y:S02]  /*1b90*/  USHF.L.U32 UR34, UR6, 0x6, URZ ;  /* 0x0000000606227899 */ /* 0x000fe400080006ff */
[----:B------:R-:W-:Y:S02]  /*1ba0*/  UISETP.NE.AND UP0, UPT, UR5, 0xa, UPT ;  /* 0x0000000a0500788c */ /* 0x000fe4000bf05270 */
[----:B------:R-:W-:Y:S02]  /*1bb0*/  UIADD3 UR6, UPT, UPT, UR6, 0x1, URZ ;  /* 0x0000000106067890 */ /* 0x000fe4000fffe0ff */
[----:B------:R-:W-:Y:S02]  /*1bc0*/  USEL UR9, URZ, 0x1, UP0 ;  /* 0x00000001ff097887 */ /* 0x000fe40008000000 */
[----:B------:R-:W-:-:S02]  /*1bd0*/  USEL UR5, UR5, URZ, UP0 ;  /* 0x000000ff05057287 */ /* 0x000fc40008000000 */
[----:B------:R-:W-:Y:S02]  /*1be0*/  ULEA UR32, UR4, UR7, 0xc ;  /* 0x0000000704207291 */ /* 0x000fe4000f8e60ff */
[----:B------:R-:W-:Y:S01]  /*1bf0*/  ULEA UR8, UR5, UR7, 0x3 ;  /* 0x0000000705087291 */ /* 0x000fe2000f8e18ff */
[----:B------:R-:W-:Y:S01]  /*1c00*/  LOP3.LUT R12, R12, UR9, RZ, 0x3c, !PT ;  /* 0x000000090c0c7c12 */ /* 0x000fe2000f8e3cff */
[----:B------:R-:W-:Y:S02]  /*1c10*/  UIADD3 UR10, UP1, UPT, UR26, 0x80, URZ ;  /* 0x000000801a0a7890 */ /* 0x000fe4000ff3e0ff */
[----:B------:R-:W-:Y:S01]  /*1c20*/  ULEA UR16, UR4, UR28, 0xe ;  /* 0x0000001c04107291 */ /* 0x000fe2000f8e70ff */
[----:B-1----:R-:W-:Y:S01]  /*1c30*/  SHF.L.U32 R0, R12, 0x1f, RZ ;  /* 0x0000001f0c007819 */ /* 0x002fe200000006ff */
[----:B------:R-:W-:Y:S02]  /*1c40*/  UIADD3.X UR11, UPT, UPT, URZ, UR27, URZ, UP1, !UPT ;  /* 0x0000001bff0b7290 */ /* 0x000fe40008ffe4ff */
[----:B------:R-:W-:Y:S01]  /*1c50*/  UIADD3 UR32, UPT, UPT, UR32, 0x6400, URZ ;  /* 0x0000640020207890 */ /* 0x000fe2000fffe0ff */
[----:B------:R4:W1:Y:S01]  /*1c60*/  SYNCS.PHASECHK.TRANS64.TRYWAIT P0, [UR8+0x50], R0 ;  /* 0x00005000ff0075a7 */ /* 0x0008620008001108 */
[----:B------:R-:W-:-:S02]  /*1c70*/  UIADD3 UR8, UP0, UPT, UR26, 0x180, URZ ;  /* 0x000001801a087890 */ /* 0x000fc4000ff1e0ff */
[----:B------:R-:W-:Y:S02]  /*1c80*/  UIADD3 UR16, UPT, UPT, UR7, 0x10400, UR16 ;  /* 0x0001040007107890 */ /* 0x000fe4000fffe010 */
[----:B------:R-:W-:Y:S02]  /*1c90*/  UIADD3.X UR9, UPT, UPT, URZ, UR27, URZ, UP0, !UPT ;  /* 0x0000001bff097290 */ /* 0x000fe400087fe4ff */
[----:B------:R-:W-:Y:S01]  /*1ca0*/  UISETP.NE.AND UP0, UPT, UR6, UR21, UPT ;  /* 0x000000150600728c */ /* 0x000fe2000bf05270 */
[----:B------:R-:W-:Y:S01]  /*1cb0*/  UMOV UR12, 0x0 ;  /* 0x00000000000c7882 */ /* 0x000fe20000000000 */
[----:B------:R-:W-:Y:S01]  /*1cc0*/  UMOV UR13, 0x10000000 ;  /* 0x10000000000d7882 */ /* 0x000fe20000000000 */
[----:B------:R-:W-:Y:S01]  /*1cd0*/  UMOV UR4, 0x30000 ;  /* 0x0003000000047882 */ /* 0x000fe20000000000 */
[----:B------:R-:W-:Y:S01]  /*1ce0*/  UMOV UR20, UR36 ;  /* 0x0000002400147c82 */ /* 0x000fe20008000000 */
[----:B------:R-:W-:Y:S01]  /*1cf0*/  UMOV UR17, UR33 ;  /* 0x0000002100117c82 */ /* 0x000fe20008000000 */
[----:B------:R-:W-:Y:S01]  /*1d00*/  UMOV UR18, UR34 ;  /* 0x0000002200127c82 */ /* 0x000fe20008000000 */
[----:B------:R-:W-:Y:S01]  /*1d10*/  UTMALDG.3D [UR32], [UR10], desc[UR12] ;  /* 0x00000c200a0075b4 */ /* 0x000fe20008011000 */
[----:B------:R2:W-:Y:S02]  /*1d20*/  UTMALDG.3D.MULTICAST [UR16], [UR8], UR4, desc[UR12] ;  /* 0x00000c10080073b4 */ /* 0x0005e40008011804 */
[----:B--2---:R-:W-:Y:S01]  /*1d30*/  UMOV UR13, UR21 ;  /* 0x00000015000d7c82 */ /* 0x004fe20008000000 */
[----:B------:R-:W-:Y:S01]  /*1d40*/  UMOV UR4, UR5 ;  /* 0x0000000500047c82 */ /* 0x000fe20008000000 */
[----:B------:R-:W-:Y:S05]  /*1d50*/  BRA.U UP0, `(.L_x_32) ;  /* 0xfffffffd004c7547 */ /* 0x000fea000b83ffff */
.L_x_26:
[----:B------:R-:W-:Y:S01]  /*1d60*/  ULEA UR4, UR5, UR7, 0x3 ;  /* 0x0000000705047291 */ /* 0x000fe2000f8e18ff */
[----:B-1--4-:R-:W-:Y:S01]  /*1d70*/  SHF.L.U32 R0, R12, 0x1f, RZ ;  /* 0x0000001f0c007819 */ /* 0x012fe200000006ff */
[----:B------:R-:W-:Y:S01]  /*1d80*/  @!P1 SYNCS.ARRIVE.TRANS64.A1T0 RZ, [UR7+0xe8], RZ ;  /* 0x0000e8ffffff99a7 */ /* 0x000fe20008100007 */
[----:B------:R-:W-:-:S06]  /*1d90*/  UISETP.GT.AND UP0, UPT, UR43, UR41, UPT ;  /* 0x000000292b00728c */ /* 0x000fcc000bf04270 */
[----:B---3--:R1:W3:Y:S03]  /*1da0*/  SYNCS.PHASECHK.TRANS64.TRYWAIT P0, [UR4+0x50], R0 ;  /* 0x00005000ff0075a7 */ /* 0x0082e60008001104 */
[----:B------:R-:W-:Y:S05]  /*1db0*/  BRA.U !UP0, `(.L_x_33) ;  /* 0x0000000108bc7547 */ /* 0x000fea000b800000 */
[----:B------:R-:W-:Y:S01]  /*1dc0*/  UIADD3 UR25, UPT, UPT, UR44, UR13, URZ ;  /* 0x0000000d2c197290 */ /* 0x000fe2000fffe0ff */
[----:B------:R-:W-:-:S11]  /*1dd0*/  UMOV UR4, UR5 ;  /* 0x0000000500047c82 */ /* 0x000fd60008000000 */
.L_x_39:
[----:B------:R-:W-:Y:S01]  /*1de0*/  ULEA UR9, UR4, UR7, 0x3 ;  /* 0x0000000704097291 */ /* 0x000fe2000f8e18ff */
[----:B---3--:R-:W-:Y:S01]  /*1df0*/  @!P3 MOV R2, 0x5000 ;  /* 0x000050000002b802 */ /* 0x008fe20000000f00 */
[----:B-1-3--:R-:W-:Y:S10]  /*1e00*/  @P0 BRA `(.L_x_34) ;  /* 0x00000000000c0947 */ /* 0x00aff40003800000 */
[----:B------:R-:W-:-:S04]  /*1e10*/  SHF.L.U32 R3, R12, 0x1f, RZ ;  /* 0x0000001f0c037819 */ /* 0x000fc800000006ff */
[----:B------:R-:W3:Y:S02]  /*1e20*/  SYNCS.PHASECHK.TRANS64.TRYWAIT P0, [UR9+0x50], R3 ;  /* 0x00005003ff0075a7 */ /* 0x000ee40008001109 */
[----:B---3--:R-:W-:Y:S05]  /*1e30*/  @!P0 BRA `(.L_x_35) ;  /* 0x0000007c00588947 */ /* 0x008fea0003800000 */
.L_x_34:
[----:B------:R3:W-:Y:S01]  /*1e40*/  @!P3 SYNCS.ARRIVE.TRANS64 RZ, [UR9], R2 ;  /* 0x00000002ffffb9a7 */ /* 0x0007e20008000009 */
[----:B------:R-:W-:-:S04]  /*1e50*/  ULOP3.LUT UR5, UR24, 0x2, URZ, 0xfc, !UPT ;  /* 0x0000000218057892 */ /* 0x000fc8000f8efcff */
[----:B------:R-:W-:-:S09]  /*1e60*/  UISETP.NE.AND UP0, UPT, UR5, 0x2, UPT ;  /* 0x000000020500788c */ /* 0x000fd2000bf05270 */
[----:B------:R-:W-:Y:S05]  /*1e70*/  BRA.U UP0, `(.L_x_36) ;  /* 0x0000000100047547 */ /* 0x000fea000b800000 */
[----:B--2---:R-:W-:Y:S05]  /*1e80*/  BPT.TRAP 0x1 ;  /* 0x000000040000795c */ /* 0x004fea0000300000 */
.L_x_36:
[----:B------:R-:W-:Y:S04]  /*1e90*/  BSSY.RECONVERGENT B0, `(.L_x_37) ;  /* 0x0000003000007945 */ /* 0x000fe80003800200 */
[----:B------:R-:W-:Y:S05]  /*1ea0*/  @P2 BRA `(.L_x_38) ;  /* 0x0000000000042947 */ /* 0x000fea0003800000 */
[----:B--2---:R-:W-:Y:S05]  /*1eb0*/  BPT.TRAP 0x1 ;  /* 0x000000040000795c */ /* 0x004fea0000300000 */
.L_x_38:
[----:B--2---:R-:W-:Y:S05]  /*1ec0*/  BSYNC.RECONVERGENT B0 ;  /* 0x0000000000007941 */ /* 0x004fea0003800200 */
.L_x_37:
[----:B------:R-:W-:Y:S02]  /*1ed0*/  UIADD3 UR5, UPT, UPT, UR4, 0x1, URZ ;  /* 0x0000000104057890 */ /* 0x000fe4000fffe0ff */
[----:B------:R-:W-:Y:S02]  /*1ee0*/  UIADD3 UR14, UP1, UPT, UR26, 0x80, URZ ;  /* 0x000000801a0e7890 */ /* 0x000fe4000ff3e0ff */
[----:B------:R-:W-:Y:S02]  /*1ef0*/  UISETP.NE.AND UP0, UPT, UR5, 0xa, UPT ;  /* 0x0000000a0500788c */ /* 0x000fe4000bf05270 */
[----:B------:R-:W-:Y:S02]  /*1f00*/  USHF.L.U32 UR10, UR13, 0x6, URZ ;  /* 0x000000060d0a7899 */ /* 0x000fe400080006ff */
[----:B------:R-:W-:Y:S02]  /*1f10*/  USEL UR8, URZ, 0x1, UP0 ;  /* 0x00000001ff087887 */ /* 0x000fe40008000000 */
[----:B------:R-:W-:-:S02]  /*1f20*/  USEL UR5, UR5, URZ, UP0 ;  /* 0x000000ff05057287 */ /* 0x000fc40008000000 */
[----:B------:R-:W-:Y:S02]  /*1f30*/  UIADD3 UR22, UP0, UPT, UR26, 0x180, URZ ;  /* 0x000001801a167890 */ /* 0x000fe4000ff1e0ff */
[----:B------:R-:W-:Y:S01]  /*1f40*/  LOP3.LUT R12, R12, UR8, RZ, 0x3c, !PT ;  /* 0x000000080c0c7c12 */ /* 0x000fe2000f8e3cff */
[----:B------:R-:W-:Y:S02]  /*1f50*/  ULEA UR8, UR4, UR7, 0xc ;  /* 0x0000000704087291 */ /* 0x000fe4000f8e60ff */
[----:B------:R-:W-:Y:S01]  /*1f60*/  ULEA UR6, UR5, UR7, 0x3 ;  /* 0x0000000705067291 */ /* 0x000fe2000f8e18ff */
[----:B-1----:R-:W-:Y:S01]  /*1f70*/  SHF.L.U32 R0, R12, 0x1f, RZ ;  /* 0x0000001f0c007819 */ /* 0x002fe200000006ff */
[----:B------:R-:W-:Y:S02]  /*1f80*/  UIADD3 UR8, UPT, UPT, UR8, 0x6400, URZ ;  /* 0x0000640008087890 */ /* 0x000fe4000fffe0ff */
[----:B------:R-:W-:Y:S02]  /*1f90*/  UIADD3.X UR15, UPT, UPT, URZ, UR27, URZ, UP1, !UPT ;  /* 0x0000001bff0f7290 */ /* 0x000fe40008ffe4ff */
[----:B------:R-:W-:-:S02]  /*1fa0*/  ULEA UR16, UR4, UR29, 0xe ;  /* 0x0000001d04107291 */ /* 0x000fc4000f8e70ff */
[----:B------:R-:W-:Y:S01]  /*1fb0*/  UIADD3.X UR23, UPT, UPT, URZ, UR27, URZ, UP0, !UPT ;  /* 0x0000001bff177290 */ /* 0x000fe200087fe4ff */
[----:B------:R4:W1:Y:S01]  /*1fc0*/  SYNCS.PHASECHK.TRANS64.TRYWAIT P0, [UR6+0x50], R0 ;  /* 0x00005000ff0075a7 */ /* 0x0008620008001106 */
[----:B------:R-:W-:Y:S01]  /*1fd0*/  UMOV UR30, 0x0 ;  /* 0x00000000001e7882 */ /* 0x000fe20000000000 */
[----:B------:R-:W-:Y:S01]  /*1fe0*/  UMOV UR31, 0x10000000 ;  /* 0x10000000001f7882 */ /* 0x000fe20000000000 */
[----:B------:R-:W-:Y:S01]  /*1ff0*/  UMOV UR11, UR35 ;  /* 0x00000023000b7c82 */ /* 0x000fe20008000000 */
[----:B------:R-:W-:Y:S01]  /*2000*/  UMOV UR12, UR36 ;  /* 0x00000024000c7c82 */ /* 0x000fe20008000000 */
[----:B------:R-:W-:Y:S01]  /*2010*/  UMOV UR6, 0x30000 ;  /* 0x0003000000067882 */ /* 0x000fe20000000000 */
[----:B------:R-:W-:Y:S01]  /*2020*/  UMOV UR20, UR36 ;  /* 0x0000002400147c82 */ /* 0x000fe20008000000 */
[----:B------:R-:W-:Y:S01]  /*2030*/  UMOV UR17, UR9 ;  /* 0x0000000900117c82 */ /* 0x000fe20008000000 */
[----:B------:R-:W-:Y:S01]  /*2040*/  UMOV UR18, UR10 ;  /* 0x0000000a00127c82 */ /* 0x000fe20008000000 */
[----:B------:R4:W-:Y:S01]  /*2050*/  UTMALDG.3D [UR8], [UR14], desc[UR30] ;  /* 0x00001e080e0075b4 */ /* 0x0009e20008011000 */
[----:B------:R-:W-:Y:S01]  /*2060*/  UIADD3 UR13, UPT, UPT, UR13, 0x1, URZ ;  /* 0x000000010d0d7890 */ /* 0x000fe2000fffe0ff */
[----:B------:R-:W-:-:S03]  /*2070*/  UMOV UR4, UR5 ;  /* 0x0000000500047c82 */ /* 0x000fc60008000000 */
[----:B------:R-:W-:Y:S01]  /*2080*/  UISETP.NE.AND UP0, UPT, UR13, UR25, UPT ;  /* 0x000000190d00728c */ /* 0x000fe2000bf05270 */
[----:B------:R4:W-:Y:S08]  /*2090*/  UTMALDG.3D.MULTICAST [UR16], [UR22], UR6, desc[UR30] ;  /* 0x00001e10160073b4 */ /* 0x0009f00008011806 */
[----:B----4-:R-:W-:Y:S05]  /*20a0*/  BRA.U UP0, `(.L_x_39) ;  /* 0xfffffffd004c7547 */ /* 0x010fea000b83ffff */
.L_x_33:
[C---:B------:R-:W-:Y:S01]  /*20b0*/  LEA R3, R11.reuse, UR7, 0x3 ;  /* 0x000000070b037c11 */ /* 0x040fe2000f8e18ff */
[----:B------:R-:W-:Y:S01]  /*20c0*/  NOP ;  /* 0x0000000000007918 */ /* 0x000fe20000000000 */
[----:B-1----:R-:W-:Y:S02]  /*20d0*/  SHF.L.U32 R0, R10, 0x1f, RZ ;  /* 0x0000001f0a007819 */ /* 0x002fe400000006ff */
[----:B------:R-:W-:Y:S02]  /*20e0*/  LEA R5, R11, UR7, 0x4 ;  /* 0x000000070b057c11 */ /* 0x000fe4000f8e20ff */
[----:B---3--:R-:W1:Y:S02]  /*20f0*/  SYNCS.PHASECHK.TRANS64.TRYWAIT P0, [R3+URZ+0xf0], R0 ;  /* 0x0000f000030075a7 */ /* 0x008e6400080011ff */
[----:B-1----:R-:W-:Y:S05]  /*2100*/  @!P0 BRA `(.L_x_40) ;  /* 0x0000007800bc8947 */ /* 0x002fea0003800000 */
.L_x_142:
[----:B------:R-:W3:Y:S01]  /*2110*/  LDS.128 R4, [R5+0x180] ;  /* 0x0001800005047984 */ /* 0x000ee20000000c00 */
[----:B------:R-:W-:Y:S01]  /*2120*/  UISETP.GE.AND UP0, UPT, UR42, 0x1, UPT ;  /* 0x000000012a00788c */ /* 0x000fe2000bf06270 */
[----:B------:R-:W-:Y:S01]  /*2130*/  @!PT LDS RZ, [RZ] ;  /* 0x00000000fffff984 */ /* 0x000fe20000000800 */
[----:B------:R-:W-:Y:S01]  /*2140*/  @!PT LDS RZ, [RZ] ;  /* 0x00000000fffff984 */ /* 0x000fe20000000800 */
[----:B------:R-:W-:Y:S01]  /*2150*/  @!PT LDS RZ, [RZ] ;  /* 0x00000000fffff984 */ /* 0x000fe20000000800 */
[----:B------:R-:W-:Y:S01]  /*2160*/  @!PT LDS RZ, [RZ] ;  /* 0x00000000fffff984 */ /* 0x000fe20000000800 */
[----:B------:R4:W-:Y:S06]  /*2170*/  MEMBAR.ALL.CTA ;  /* 0x0000000000007992 */ /* 0x0009ec0000008000 */
[----:B----4-:R-:W4:Y:S01]  /*2180*/  FENCE.VIEW.ASYNC.S ;  /* 0x00000000000073c6 */ /* 0x010f220000000000 */
[----:B---3--:R-:W-:-:S13]  /*2190*/  LOP3.LUT P0, RZ, R6, 0x1, RZ, 0xc0, !PT ;  /* 0x0000000106ff7812 */ /* 0x008fda000780c0ff */
[----:B----4-:R-:W-:Y:S01]  /*21a0*/  VOTEU.ANY UP1, P0 ;  /* 0x0000000000ff7886 */ /* 0x010fe20000020100 */
[----:B------:R-:W-:-:S13]  /*21b0*/  PLOP3.LUT P0, PT, PT, PT, UP1, 0x80, 0x8 ;  /* 0x000000000008781c */ /* 0x000fda0003f0f018 */
[----:B-1----:R-:W-:Y:S02]  /*21c0*/  @P0 LOP3.LUT R0, R5, 0xffff, RZ, 0xc0, !PT ;  /* 0x0000ffff05000812 */ /* 0x002fe400078ec0ff */
[----:B------:R-:W-:Y:S02]  /*21d0*/  @P0 MOV R2, R4 ;  /* 0x0000000400020202 */ /* 0x000fe40000000f00 */
[----:B------:R-:W-:Y:S01]  /*21e0*/  @P0 R2UR UR6, R0 ;  /* 0x00000000000602ca */ /* 0x000fe200000e0000 */
[----:B------:R-:W-:Y:S01]  /*21f0*/  VIADD R0, R3, 0x100 ;  /* 0x0000010003007836 */ /* 0x000fe20000000000 */
[----:B------:R-:W-:Y:S02]  /*2200*/  @P0 SHF.R.U32.HI R4, RZ, 0x10, R5 ;  /* 0x00000010ff040819 */ /* 0x000fe40000011605 */
[----:B------:R-:W-:Y:S02]  /*2210*/  @P0 R2UR UR8, R2 ;  /* 0x00000000020802ca */ /* 0x000fe400000e0000 */
[----:B------:R-:W-:-:S02]  /*2220*/  PRMT R0, RZ, 0x654, R0 ;  /* 0x00000654ff007816 */ /* 0x000fc40000000000 */
[----:B------:R-:W-:Y:S02]  /*2230*/  @P0 R2UR UR4, R4 ;  /* 0x00000000040402ca */ /* 0x000fe400000e0000 */
[----:B------:R1:W-:Y:S03]  /*2240*/  SYNCS.ARRIVE.TRANS64.RED.A1T0 RZ, [R0+URZ], RZ ;  /* 0x000000ff00ff79a7 */ /* 0x0003e600081004ff */
[----:B------:R-:W-:-:S04]  /*2250*/  @UP1 UMOV UR37, UR6 ;  /* 0x0000000600251c82 */ /* 0x000fc80008000000 */
[----:B------:R-:W-:-:S04]  /*2260*/  @UP1 UMOV UR38, UR8 ;  /* 0x0000000800261c82 */ /* 0x000fc80008000000 */
[----:B------:R-:W-:Y:S01]  /*2270*/  @UP1 UMOV UR36, UR4 ;  /* 0x0000000400241c82 */ /* 0x000fe20008000000 */
[----:B------:R-:W-:Y:S05]  /*2280*/  BRA.U !UP0, `(.L_x_41) ;  /* 0x0000000108d47547 */ /* 0x000fea000b800000 */
[----:B------:R-:W2:Y:S01]  /*2290*/  LDCU.128 UR12, c[0x0][0xb10] ;  /* 0x00016200ff0c77ac */ /* 0x000ea20008000c00 */
[----:B------:R-:W3:Y:S01]  /*22a0*/  LDCU UR25, c[0x0][0xb20] ;  /* 0x00016400ff1977ac */ /* 0x000ee20008000800 */
[----:B------:R-:W4:Y:S01]  /*22b0*/  LDCU UR20, c[0x0][0xb0c] ;  /* 0x00016180ff1477ac */ /* 0x000f220008000800 */
[----:B------:R-:W1:Y:S01]  /*22c0*/  LDCU.64 UR10, c[0x0][0xb28] ;  /* 0x00016500ff0a77ac */ /* 0x000e620008000a00 */
[----:B------:R-:W-:Y:S02]  /*22d0*/  UISETP.NE.AND UP3, UPT, UR42, 0x1, UPT ;  /* 0x000000012a00788c */ /* 0x000fe4000bf65270 */
[----:B--2---:R-:W-:Y:S02]  /*22e0*/  UIMAD.WIDE.U32 UR16, UR39, UR15, URZ ;  /* 0x0000000f271072a5 */ /* 0x004fe4000f8e00ff */
[----:B------:R-:W-:Y:S02]  /*22f0*/  UIMAD.WIDE.U32 UR8, UR40, UR12, URZ ;  /* 0x0000000c280872a5 */ /* 0x000fe4000f8e00ff */
[----:B------:R-:W-:-:S02]  /*2300*/  UISETP.NE.AND UP0, UPT, UR14, 0x1, UPT ;  /* 0x000000010e00788c */ /* 0x000fc4000bf05270 */
[----:B------:R-:W-:Y:S01]  /*2310*/  UIMAD.WIDE.U32 UR22, UR37, UR15, URZ ;  /* 0x0000000f251672a5 */ /* 0x000fe2000f8e00ff */
[----:B------:R-:W-:Y:S02]  /*2320*/  UMOV UR16, UR17 ;  /* 0x0000001100107c82 */ /* 0x000fe40008000000 */
[----:B------:R-:W-:Y:S01]  /*2330*/  UMOV UR8, UR9 ;  /* 0x0000000900087c82 */ /* 0x000fe20008000000 */
[----:B---3--:R-:W-:Y:S02]  /*2340*/  USHF.R.U32.HI UR16, URZ, UR25, UR16 ;  /* 0x00000019ff107299 */ /* 0x008fe40008011610 */
[----:B----4-:R-:W-:Y:S02]  /*2350*/  UISETP.NE.AND UP2, UPT, UR20, 0x1, UPT ;  /* 0x000000011400788c */ /* 0x010fe4000bf45270 */
[----:B------:R-:W-:Y:S02]  /*2360*/  USHF.R.U32.HI UR8, URZ, UR13, UR8 ;  /* 0x0000000dff087299 */ /* 0x000fe40008011608 */
[----:B------:R-:W-:-:S02]  /*2370*/  USEL UR6, UR39, UR16, !UP0 ;  /* 0x0000001027067287 */ /* 0x000fc4000c000000 */
[----:B------:R-:W-:Y:S02]  /*2380*/  USEL UR8, UR40, UR8, !UP2 ;  /* 0x0000000828087287 */ /* 0x000fe4000d000000 */
[----:B-1----:R-:W-:Y:S01]  /*2390*/  UIMAD.WIDE.U32 UR16, UR6, UR10, URZ ;  /* 0x0000000a061072a5 */ /* 0x002fe2000f8e00ff */
[----:B------:R-:W-:Y:S01]  /*23a0*/  UMOV UR4, UR23 ;  /* 0x0000001700047c82 */ /* 0x000fe20008000000 */
[----:B------:R-:W-:Y:S02]  /*23b0*/  UIMAD.WIDE.U32 UR18, UR38, UR12, URZ ;  /* 0x0000000c261272a5 */ /* 0x000fe4000f8e00ff */
[----:B------:R-:W-:-:S03]  /*23c0*/  UIMAD.WIDE.U32 UR22, UR8, UR10, URZ ;  /* 0x0000000a081672a5 */ /* 0x000fc6000f8e00ff */
[----:B------:R-:W-:Y:S01]  /*23d0*/  UMOV UR16, UR17 ;  /* 0x0000001100107c82 */ /* 0x000fe20008000000 */
[----:B------:R-:W-:Y:S02]  /*23e0*/  USHF.R.U32.HI UR4, URZ, UR25, UR4 ;  /* 0x00000019ff047299 */ /* 0x000fe40008011604 */
[----:B------:R-:W-:Y:S01]  /*23f0*/  @UP3 USHF.R.U32.HI UR6, URZ, UR11, UR16 ;  /* 0x0000000bff063299 */ /* 0x000fe20008011610 */
[----:B------:R-:W-:Y:S01]  /*2400*/  UMOV UR18, UR19 ;  /* 0x0000001300127c82 */ /* 0x000fe20008000000 */
[----:B------:R-:W-:Y:S01]  /*2410*/  UMOV UR22, UR23 ;  /* 0x0000001700167c82 */ /* 0x000fe20008000000 */
[----:B------:R-:W-:Y:S02]  /*2420*/  USHF.R.U32.HI UR13, URZ, UR13, UR18 ;  /* 0x0000000dff0d7299 */ /* 0x000fe40008011612 */
[----:B------:R-:W-:Y:S02]  /*2430*/  USEL UR4, UR37, UR4, !UP0 ;  /* 0x0000000425047287 */ /* 0x000fe4000c000000 */
[----:B------:R-:W-:-:S02]  /*2440*/  @UP3 USHF.R.U32.HI UR8, URZ, UR11, UR22 ;  /* 0x0000000bff083299 */ /* 0x000fc40008011616 */
[----:B------:R-:W-:Y:S02]  /*2450*/  UIMAD UR9, UR42, UR6, URZ ;  /* 0x000000062a0972a4 */ /* 0x000fe4000f8e02ff */
[----:B------:R-:W-:Y:S02]  /*2460*/  USEL UR6, UR38, UR13, !UP2 ;  /* 0x0000000d26067287 */ /* 0x000fe4000d000000 */
[----:B------:R-:W-:Y:S02]  /*2470*/  UIMAD UR12, UR42, UR8, URZ ;  /* 0x000000082a0c72a4 */ /* 0x000fe4000f8e02ff */
[----:B------:R-:W-:Y:S02]  /*2480*/  UISETP.GE.AND UP0, UPT, UR4, UR9, UPT ;  /* 0x000000090400728c */ /* 0x000fe4000bf06270 */
[----:B------:R-:W-:Y:S02]  /*2490*/  UIMAD.WIDE.U32 UR16, UR4, UR10, URZ ;  /* 0x0000000a041072a5 */ /* 0x000fe4000f8e00ff */
[----:B------:R-:W-:-:S02]  /*24a0*/  UISETP.GE.OR UP0, UPT, UR6, UR12, UP0 ;  /* 0x0000000c0600728c */ /* 0x000fc40008706670 */
[----:B------:R-:W-:Y:S02]  /*24b0*/  UIMAD.WIDE.U32 UR12, UR6, UR10, URZ ;  /* 0x0000000a060c72a5 */ /* 0x000fe4000f8e00ff */
[----:B------:R-:W-:Y:S01]  /*24c0*/  UIADD3 UR15, UPT, UPT, -UR4, URZ, URZ ;  /* 0x000000ff040f7290 */ /* 0x000fe2000fffe1ff */
[----:B------:R-:W-:Y:S01]  /*24d0*/  UMOV UR10, UR17 ;  /* 0x00000011000a7c82 */ /* 0x000fe20008000000 */
[----:B------:R-:W-:Y:S02]  /*24e0*/  UIADD3 UR12, UPT, UPT, -UR6, URZ, URZ ;  /* 0x000000ff060c7290 */ /* 0x000fe4000fffe1ff */
[----:B------:R-:W-:-:S03]  /*24f0*/  USHF.R.U32.HI UR10, URZ, UR11, UR10 ;  /* 0x0000000bff0a7299 */ /* 0x000fc6000801160a */
[----:B------:R-:W-:Y:S01]  /*2500*/  @!UP0 UMOV UR9, UR13 ;  /* 0x0000000d00098c82 */ /* 0x000fe20008000000 */
[----:B------:R-:W-:Y:S02]  /*2510*/  UIMAD UR15, UR14, UR15, UR37 ;  /* 0x0000000f0e0f72a4 */ /* 0x000fe4000f8e0225 */
[----:B------:R-:W-:Y:S02]  /*2520*/  USEL UR10, UR4, UR10, !UP3 ;  /* 0x0000000a040a7287 */ /* 0x000fe4000d800000 */
[----:B------:R-:W-:Y:S02]  /*2530*/  @!UP0 USHF.R.U32.HI UR9, URZ, UR11, UR9 ;  /* 0x0000000bff098299 */ /* 0x000fe40008011609 */
[----:B------:R-:W-:Y:S02]  /*2540*/  UIADD3 UR11, UPT, UPT, -UR10, URZ, URZ ;  /* 0x000000ff0a0b7290 */ /* 0x000fe4000fffe1ff */
[----:B------:R-:W-:Y:S02]  /*2550*/  @!UP0 USEL UR9, UR6, UR9, !UP3 ;  /* 0x0000000906098287 */ /* 0x000fe4000d800000 */
[----:B------:R-:W-:-:S02]  /*2560*/  UIMAD UR11, UR42, UR11, UR4 ;  /* 0x0000000b2a0b72a4 */ /* 0x000fc4000f8e0204 */
[----:B------:R-:W-:Y:S02]  /*2570*/  @!UP0 UIADD3 UR10, UPT, UPT, UR10, -UR9, URZ ;  /* 0x800000090a0a8290 */ /* 0x000fe4000fffe0ff */
[----:B------:R-:W-:Y:S02]  /*2580*/  @!UP0 UIMAD UR9, UR11, UR8, UR9 ;  /* 0x000000080b0982a4 */ /* 0x000fe4000f8e0209 */
[----:B------:R-:W-:Y:S02]  /*2590*/  @!UP0 UIMAD UR4, UR42, UR10, UR6 ;  /* 0x0000000a2a0482a4 */ /* 0x000fe4000f8e0206 */
[----:B------:R-:W-:Y:S02]  /*25a0*/  UIMAD UR8, UR20, UR12, UR38 ;  /* 0x0000000c140872a4 */ /* 0x000fe4000f8e0226 */
[----:B------:R-:W-:Y:S01]  /*25b0*/  UIMAD UR37, UR4, UR14, UR15 ;  /* 0x0000000e042572a4 */ /* 0x000fe2000f8e020f */
[----:B------:R-:W-:Y:S02]  /*25c0*/  @!UP0 UMOV UR6, UR9 ;  /* 0x0000000900068c82 */ /* 0x000fe40008000000 */
[----:B------:R-:W-:-:S12]  /*25d0*/  UIMAD UR38, UR6, UR20, UR8 ;  /* 0x00000014062672a4 */ /* 0x000fd8000f8e0208 */
.L_x_41:
[----:B------:R-:W3:Y:S02]  /*25e0*/  LDCU UR4, c[0x0][0xb30] ;  /* 0x00016600ff0477ac */ /* 0x000ee40008000800 */
[----:B---3--:R-:W-:-:S09]  /*25f0*/  UISETP.NE.AND UP0, UPT, UR4, 0x1, UPT ;  /* 0x000000010400788c */ /* 0x008fd2000bf05270 */
[----:B------:R-:W-:Y:S05]  /*2600*/  BRA.U UP0, `(.L_x_42) ;  /* 0x0000000100447547 */ /* 0x000fea000b800000 */
[----:B------:R-:W3:Y:S01]  /*2610*/  LDCU.128 UR12, c[0x0][0xb10] ;  /* 0x00016200ff0c77ac */ /* 0x000ee20008000c00 */
[----:B------:R-:W4:Y:S01]  /*2620*/  LDCU UR16, c[0x0][0xb0c] ;  /* 0x00016180ff1077ac */ /* 0x000f220008000800 */
[----:B------:R-:W1:Y:S01]  /*2630*/  LDCU UR17, c[0x0][0xb20] ;  /* 0x00016400ff1177ac */ /* 0x000e620008000800 */
[----:B---3--:R-:W-:Y:S02]  /*2640*/  UIMAD.WIDE.U32 UR10, UR38, UR12, URZ ;  /* 0x0000000c260a72a5 */ /* 0x008fe4000f8e00ff */
[----:B------:R-:W-:Y:S02]  /*2650*/  UIMAD.WIDE.U32 UR8, UR37, UR15, URZ ;  /* 0x0000000f250872a5 */ /* 0x000fe4000f8e00ff */
[----:B----4-:R-:W-:Y:S02]  /*2660*/  UISETP.NE.AND UP2, UPT, UR16, 0x1, UPT ;  /* 0x000000011000788c */ /* 0x010fe4000bf45270 */
[----:B------:R-:W-:Y:S01]  /*2670*/  UISETP.NE.AND UP0, UPT, UR14, 0x1, UPT ;  /* 0x000000010e00788c */ /* 0x000fe2000bf05270 */
[----:B------:R-:W-:-:S02]  /*2680*/  UMOV UR6, UR11 ;  /* 0x0000000b00067c82 */ /* 0x000fc40008000000 */
[----:B------:R-:W-:Y:S01]  /*2690*/  UMOV UR4, UR9 ;  /* 0x0000000900047c82 */ /* 0x000fe20008000000 */
[----:B------:R-:W-:Y:S02]  /*26a0*/  USHF.R.U32.HI UR6, URZ, UR13, UR6 ;  /* 0x0000000dff067299 */ /* 0x000fe40008011606 */
[----:B-1----:R-:W-:Y:S02]  /*26b0*/  USHF.R.U32.HI UR4, URZ, UR17, UR4 ;  /* 0x00000011ff047299 */ /* 0x002fe40008011604 */
[----:B------:R-:W-:Y:S02]  /*26c0*/  USEL UR6, UR38, UR6, !UP2 ;  /* 0x0000000626067287 */ /* 0x000fe4000d000000 */
[----:B------:R-:W-:-:S04]  /*26d0*/  USEL UR4, UR37, UR4, !UP0 ;  /* 0x0000000425047287 */ /* 0x000fc8000c000000 */
[----:B------:R-:W-:Y:S02]  /*26e0*/  UIADD3 UR8, UPT, UPT, UR6, -UR4, URZ ;  /* 0x8000000406087290 */ /* 0x000fe4000fffe0ff */
[----:B------:R-:W-:Y:S02]  /*26f0*/  UIADD3 UR4, UPT, UPT, -UR6, UR4, URZ ;  /* 0x0000000406047290 */ /* 0x000fe4000fffe1ff */
[----:B------:R-:W-:Y:S02]  /*2700*/  UIMAD UR37, UR8, UR14, UR37 ;  /* 0x0000000e082572a4 */ /* 0x000fe4000f8e0225 */
[----:B------:R-:W-:-:S12]  /*2710*/  UIMAD UR38, UR4, UR16, UR38 ;  /* 0x00000010042672a4 */ /* 0x000fd8000f8e0226 */
.L_x_42:
[----:B------:R-:W-:Y:S01]  /*2720*/  VIADD R11, R11, 0x1 ;  /* 0x000000010b0b7836 */ /* 0x000fe20000000000 */
[----:B------:R-:W-:Y:S01]  /*2730*/  R2UR UR4, R87 ;  /* 0x00000000570472ca */ /* 0x000fe200000e0000 */
[----:B------:R-:W-:Y:S01]  /*2740*/  UIADD3 UR31, UPT, UPT, UR37, UR59, URZ ;  /* 0x0000003b251f7290 */ /* 0x000fe2000fffe0ff */
[----:B------:R-:W-:Y:S02]  /*2750*/  PLOP3.LUT P1, PT, PT, PT, PT, 0x80, 0x8 ;  /* 0x000000000008781c */ /* 0x000fe40003f2f070 */
[----:B------:R-:W-:-:S04]  /*2760*/  ISETP.NE.AND P0, PT, R11, 0x2, PT ;  /* 0x000000020b00780c */ /* 0x000fc80003f05270 */
[----:B------:R-:W-:Y:S02]  /*2770*/  SEL R3, RZ, 0x1, P0 ;  /* 0x00000001ff037807 */ /* 0x000fe40000000000 */
[----:B------:R-:W-:Y:S02]  /*2780*/  SEL R11, R11, RZ, P0 ;  /* 0x000000ff0b0b7207 */ /* 0x000fe40000000000 */
[----:B------:R-:W-:Y:S01]  /*2790*/  LOP3.LUT R10, R10, R3, RZ, 0x3c, !PT ;  /* 0x000000030a0a7212 */ /* 0x000fe200078e3cff */
[----:B------:R-:W-:Y:S01]  /*27a0*/  UIADD3 UR30, UPT, UPT, UR38, UR4, URZ ;  /* 0x00000004261e7290 */ /* 0x000fe2000fffe0ff */
[----:B------:R-:W-:Y:S11]  /*27b0*/  BRA.U UP1, `(.L_x_43) ;  /* 0xfffffff101587547 */ /* 0x000ff6000b83ffff */
[----:B------:R-:W-:Y:S01]  /*27c0*/  UIADD3 UR7, UPT, UPT, UR7, 0x50, URZ ;  /* 0x0000005007077890 */ /* 0x000fe2000fffe0ff */
[----:B------:R-:W-:-:S03]  /*27d0*/  SHF.L.U32 R3, R12, 0x1f, RZ ;  /* 0x0000001f0c037819 */ /* 0x000fc600000006ff */
[----:B------:R-:W-:-:S09]  /*27e0*/  ULEA UR4, UR5, UR7, 0x3 ;  /* 0x0000000705047291 */ /* 0x000fd2000f8e18ff */
[----:B------:R-:W3:Y:S02]  /*27f0*/  SYNCS.PHASECHK.TRANS64.TRYWAIT P0, [UR4], R3 ;  /* 0x00000003ff0075a7 */ /* 0x000ee40008001104 */
[----:B---3--:R-:W-:Y:S05]  /*2800*/  @!P0 BRA `(.L_x_44) ;  /* 0x0000007400108947 */ /* 0x008fea0003800000 */
.L_x_144:
[----:B------:R-:W-:-:S04]  /*2810*/  UIADD3 UR4, UPT, UPT, UR5, 0x1, URZ ;  /* 0x0000000105047890 */ /* 0x000fc8000fffe0ff */
[----:B------:R-:W-:-:S04]  /*2820*/  UISETP.NE.AND UP0, UPT, UR4, 0xa, UPT ;  /* 0x0000000a0400788c */ /* 0x000fc8000bf05270 */
[----:B------:R-:W-:Y:S02]  /*2830*/  USEL UR6, URZ, 0x1, UP0 ;  /* 0x00000001ff067887 */ /* 0x000fe40008000000 */
[----:B------:R-:W-:-:S04]  /*2840*/  USEL UR4, UR4, URZ, UP0 ;  /* 0x000000ff04047287 */ /* 0x000fc80008000000 */
[----:B------:R-:W-:Y:S01]  /*2850*/  ULEA UR5, UR4, UR7, 0x3 ;  /* 0x0000000704057291 */ /* 0x000fe2000f8e18ff */
[----:B------:R-:W-:-:S04]  /*2860*/  LOP3.LUT R2, R12, UR6, RZ, 0x3c, !PT ;  /* 0x000000060c027c12 */ /* 0x000fc8000f8e3cff */
[----:B-1----:R-:W-:-:S04]  /*2870*/  SHF.L.U32 R3, R2, 0x1f, RZ ;  /* 0x0000001f02037819 */ /* 0x002fc800000006ff */
[----:B------:R-:W1:Y:S02]  /*2880*/  SYNCS.PHASECHK.TRANS64.TRYWAIT P0, [UR5], R3 ;  /* 0x00000003ff0075a7 */ /* 0x000e640008001105 */
[----:B-1----:R-:W-:Y:S05]  /*2890*/  @!P0 BRA `(.L_x_45) ;  /* 0x0000007400048947 */ /* 0x002fea0003800000 */
.L_x_146:
        /* <DEDUP_REMOVED lines=9> */
.L_x_148:
        /* <DEDUP_REMOVED lines=9> */
.L_x_150:
        /* <DEDUP_REMOVED lines=9> */
.L_x_152:
        /* <DEDUP_REMOVED lines=9> */
.L_x_154:
        /* <DEDUP_REMOVED lines=9> */
.L_x_156:
        /* <DEDUP_REMOVED lines=9> */
.L_x_158:
        /* <DEDUP_REMOVED lines=9> */
.L_x_160:
[----:B------:R-:W-:-:S04]  /*2c90*/  UIADD3 UR4, UPT, UPT, UR4, 0x1, URZ ;  /* 0x0000000104047890 */ /* 0x000fc8000fffe0ff */
[----:B------:R-:W-:-:S04]  /*2ca0*/  UISETP.NE.AND UP0, UPT, UR4, 0xa, UPT ;  /* 0x0000000a0400788c */ /* 0x000fc8000bf05270 */
[----:B------:R-:W-:Y:S02]  /*2cb0*/  USEL UR5, URZ, 0x1, UP0 ;  /* 0x00000001ff057887 */ /* 0x000fe40008000000 */
[----:B------:R-:W-:-:S04]  /*2cc0*/  USEL UR4, UR4, URZ, UP0 ;  /* 0x000000ff04047287 */ /* 0x000fc80008000000 */
[----:B------:R-:W-:Y:S01]  /*2cd0*/  ULEA UR4, UR4, UR7, 0x3 ;  /* 0x0000000704047291 */ /* 0x000fe2000f8e18ff */
[----:B-1----:R-:W-:-:S04]  /*2ce0*/  LOP3.LUT R3, R2, UR5, RZ, 0x3c, !PT ;  /* 0x0000000502037c12 */ /* 0x002fc8000f8e3cff */
[----:B------:R-:W-:Y:S01]  /*2cf0*/  SHF.L.U32 R3, R3, 0x1f, RZ ;  /* 0x0000001f03037819 */ /* 0x000fe200000006ff */
[----:B------:R-:W-:-:S07]  /*2d00*/  IMAD.U32 R0, RZ, RZ, UR4 ;  /* 0x00000004ff007e24 */ /* 0x000fce000f8e00ff */
.L_x_53:
[----:B-1----:R1:W3:Y:S02]  /*2d10*/  SYNCS.PHASECHK.TRANS64.TRYWAIT P0, [R0+URZ], R3 ;  /* 0x00000003000075a7 */ /* 0x0022e400080011ff */
[----:B---3--:R-:W-:Y:S05]  /*2d20*/  @!P0 NANOSLEEP.SYNCS 0x989680 ;  /* 0x009896800000895d */ /* 0x008fea0003900000 */
[----:B------:R-:W3:Y:S02]  /*2d30*/  @!P0 SYNCS.PHASECHK.TRANS64 P0, [R0+URZ], R3 ;  /* 0x00000003000085a7 */ /* 0x000ee400080010ff */
[----:B--23--:R-:W-:Y:S05]  /*2d40*/  @P0 EXIT ;  /* 0x000000000000094d */ /* 0x00cfea0003800000 */
[----:B------:R-:W-:Y:S05]  /*2d50*/  BRA `(.L_x_53) ;  /* 0xfffffffc00ec7947 */ /* 0x000fea000383ffff */
.L_x_23:
[----:B------:R-:W2:Y:S02]  /*2d60*/  S2UR UR4, SR_CgaCtaId ;  /* 0x00000000000479c3 */ /* 0x000ea40000008800 */
[----:B--2---:R-:W-:-:S04]  /*2d70*/  UISETP.NE.AND UP0, UPT, UR4, URZ, UPT ;  /* 0x000000ff0400728c */ /* 0x004fc8000bf05270 */
[----:B------:R-:W-:-:S09]  /*2d80*/  UISETP.NE.OR UP0, UPT, UR18, 0x1, UP0 ;  /* 0x000000011200788c */ /* 0x000fd20008705670 */
[----:B------:R-:W-:Y:S05]  /*2d90*/  BRA.U UP0, `(.L_x_54) ;  /* 0x00000005004c7547 */ /* 0x000fea000b800000 */
[----:B------:R-:W2:Y:S01]  /*2da0*/  S2UR UR5, SR_CgaCtaId ;  /* 0x00000000000579c3 */ /* 0x000ea20000008800 */
[----:B------:R-:W-:Y:S01]  /*2db0*/  UMOV UR4, 0x400 ;  /* 0x0000040000047882 */ /* 0x000fe20000000000 */
[----:B------:R-:W-:Y:S01]  /*2dc0*/  ISETP.GE.U32.AND P2, PT, R0, 0x2, PT ;  /* 0x000000020000780c */ /* 0x000fe20003f46070 */
[----:B------:R-:W-:Y:S01]  /*2dd0*/  IMAD.MOV.U32 R12, RZ, RZ, 0x1 ;  /* 0x00000001ff0c7424 */ /* 0x000fe200078e00ff */
[----:B------:R-:W-:Y:S02]  /*2de0*/  CS2R R10, SRZ ;  /* 0x00000000000a7805 */ /* 0x000fe4000001ff00 */
[----:B------:R-:W-:Y:S01]  /*2df0*/  CS2R R8, SRZ ;  /* 0x0000000000087805 */ /* 0x000fe2000001ff00 */
[----:B--2---:R-:W-:-:S03]  /*2e00*/  ULEA UR6, UR5, UR4, 0x18 ;  /* 0x0000000405067291 */ /* 0x004fc6000f8ec0ff */
[----:B------:R-:W-:-:S09]  /*2e10*/  UMOV UR5, URZ ;  /* 0x000000ff00057c82 */ /* 0x000fd20008000000 */
.L_x_58:
[----:B------:R-:W-:Y:S02]  /*2e20*/  LEA R2, R8, UR6, 0x3 ;  /* 0x0000000608027c11 */ /* 0x000fe4000f8e18ff */
[----:B------:R-:W-:-:S03]  /*2e30*/  SHF.L.U32 R5, R9, 0x1f, RZ ;  /* 0x0000001f09057819 */ /* 0x000fc600000006ff */
[----:B------:R-:W-:Y:S01]  /*2e40*/  VIADD R4, R2, 0x160 ;  /* 0x0000016002047836 */ /* 0x000fe20000000000 */
[----:B------:R-:W2:Y:S02]  /*2e50*/  SYNCS.PHASECHK.TRANS64.TRYWAIT P0, [R2+URZ+0x150], R5 ;  /* 0x00015005020075a7 */ /* 0x000ea400080011ff */
[----:B--2---:R-:W-:Y:S05]  /*2e60*/  @!P0 BRA `(.L_x_55) ;  /* 0x0000007000508947 */ /* 0x004fea0003800000 */
.L_x_161:
[----:B------:R-:W-:Y:S01]  /*2e70*/  ULEA UR4, UR5, UR6, 0x3 ;  /* 0x0000000605047291 */ /* 0x000fe2000f8e18ff */
[----:B------:R-:W-:Y:S02]  /*2e80*/  PRMT R4, RZ, 0x654, R4 ;  /* 0x00000654ff047816 */ /* 0x000fe40000000004 */
[----:B--2---:R-:W-:Y:S01]  /*2e90*/  SHF.L.U32 R5, R12, 0x1f, RZ ;  /* 0x0000001f0c057819 */ /* 0x004fe200000006ff */
[----:B------:R-:W-:Y:S01]  /*2ea0*/  UIADD3 UR7, UPT, UPT, UR4, 0xf0, URZ ;  /* 0x000000f004077890 */ /* 0x000fe2000fffe0ff */
[----:B------:R2:W-:Y:S05]  /*2eb0*/  SYNCS.ARRIVE.TRANS64.RED.A1T0 RZ, [R4+URZ], RZ ;  /* 0x000000ff04ff79a7 */ /* 0x0005ea00081004ff */
[----:B------:R-:W-:Y:S01]  /*2ec0*/  IMAD.U32 R7, RZ, RZ, UR7 ;  /* 0x00000007ff077e24 */ /* 0x000fe2000f8e00ff */
[----:B------:R-:W3:Y:S04]  /*2ed0*/  SYNCS.PHASECHK.TRANS64.TRYWAIT P0, [UR4+0x100], R5 ;  /* 0x00010005ff0075a7 */ /* 0x000ee80008001104 */
[----:B------:R-:W-:Y:S01]  /*2ee0*/  PRMT R6, R0, 0x654, R7 ;  /* 0x0000065400067816 */ /* 0x000fe20000000007 */
[----:B--2---:R-:W-:Y:S01]  /*2ef0*/  @!P2 IMAD.MOV.U32 R4, RZ, RZ, 0x10 ;  /* 0x00000010ff04a424 */ /* 0x004fe200078e00ff */
[----:B---3--:R-:W-:Y:S06]  /*2f00*/  @!P0 BRA `(.L_x_56) ;  /* 0x00000070003c8947 */ /* 0x008fec0003800000 */
.L_x_163:
[----:B------:R-:W-:Y:S01]  /*2f10*/  ULEA UR8, UR5, UR6, 0x4 ;  /* 0x0000000605087291 */ /* 0x000fe2000f8e20ff */
[----:B------:R-:W-:Y:S01]  /*2f20*/  SEL R3, R6, R3, !P2 ;  /* 0x0000000306037207 */ /* 0x000fe20005000000 */
[----:B------:R-:W-:Y:S01]  /*2f30*/  UIADD3 UR9, UPT, UPT, UR4, 0xf0, URZ ;  /* 0x000000f004097890 */ /* 0x000fe2000fffe0ff */
[----:B--2---:R-:W-:Y:S01]  /*2f40*/  LEA R2, R11, UR6, 0x3 ;  /* 0x000000060b027c11 */ /* 0x004fe2000f8e18ff */
[----:B------:R-:W-:Y:S01]  /*2f50*/  UIADD3 UR8, UPT, UPT, UR8, 0x180, URZ ;  /* 0x0000018008087890 */ /* 0x000fe2000fffe0ff */
[----:B------:R-:W-:Y:S01]  /*2f60*/  SHF.L.U32 R5, R10, 0x1f, RZ ;  /* 0x0000001f0a057819 */ /* 0x000fe200000006ff */
[----:B------:R2:W-:Y:S01]  /*2f70*/  @!P2 SYNCS.ARRIVE.TRANS64.RED RZ, [R3+URZ], R4 ;  /* 0x0000000403ffa9a7 */ /* 0x0005e200080004ff */
[----:B------:R-:W-:Y:S01]  /*2f80*/  UIADD3 UR4, UPT, UPT, UR5, 0x1, URZ ;  /* 0x0000000105047890 */ /* 0x000fe2000fffe0ff */
[----:B------:R-:W-:-:S03]  /*2f90*/  VIADD R8, R8, 0x1 ;  /* 0x0000000108087836 */ /* 0x000fc60000000000 */
[----:B------:R-:W-:Y:S02]  /*2fa0*/  UISETP.NE.AND UP0, UPT, UR4, 0x2, UPT ;  /* 0x000000020400788c */ /* 0x000fe4000bf05270 */
[----:B------:R-:W-:Y:S06]  /*2fb0*/  UGETNEXTWORKID.BROADCAST [UR8], [UR9] ;  /* 0x00000000080073ca */ /* 0x000fec0008000100 */
[----:B------:R-:W-:Y:S01]  /*2fc0*/  USEL UR7, URZ, 0x1, UP0 ;  /* 0x00000001ff077887 */ /* 0x000fe20008000000 */
[----:B------:R-:W-:Y:S01]  /*2fd0*/  ISETP.NE.AND P0, PT, R8, 0x2, PT ;  /* 0x000000020800780c */ /* 0x000fe20003f05270 */
[----:B------:R-:W-:Y:S01]  /*2fe0*/  USEL UR5, UR4, URZ, UP0 ;  /* 0x000000ff04057287 */ /* 0x000fe20008000000 */
[----:B------:R-:W3:Y:S03]  /*2ff0*/  SYNCS.PHASECHK.TRANS64.TRYWAIT P1, [R2+URZ+0xf0], R5 ;  /* 0x0000f005020075a7 */ /* 0x000ee600080211ff */
[----:B------:R-:W-:Y:S01]  /*3000*/  LOP3.LUT R12, R12, UR7, RZ, 0x3c, !PT ;  /* 0x000000070c0c7c12 */ /* 0x000fe2000f8e3cff */
[----:B--23--:R-:W-:Y:S07]  /*3010*/  @!P1 BRA `(.L_x_57) ;  /* 0x0000007000109947 */ /* 0x00cfee0003800000 */
.L_x_164:
[C---:B------:R-:W-:Y:S01]  /*3020*/  LEA R4, R11.reuse, UR6, 0x4 ;  /* 0x000000060b047c11 */ /* 0x040fe2000f8e20ff */
[----:B--2---:R-:W-:Y:S01]  /*3030*/  VIADD R2, R2, 0x100 ;  /* 0x0000010002027836 */ /* 0x004fe20000000000 */
[----:B------:R-:W-:Y:S01]  /*3040*/  SEL R8, R8, RZ, P0 ;  /* 0x000000ff08087207 */ /* 0x000fe20000000000 */
[----:B------:R-:W-:-:S03]  /*3050*/  VIADD R11, R11, 0x1 ;  /* 0x000000010b0b7836 */ /* 0x000fc60000000000 */
[----:B------:R-:W2:Y:S01]  /*3060*/  LDS.128 R4, [R4+0x180] ;  /* 0x0001800004047984 */ /* 0x000ea20000000c00 */
[----:B------:R-:W-:Y:S02]  /*3070*/  PRMT R2, RZ, 0x654, R2 ;  /* 0x00000654ff027816 */ /* 0x000fe40000000002 */
[C---:B------:R-:W-:Y:S01]  /*3080*/  ISETP.NE.AND P1, PT, R11.reuse, 0x2, PT ;  /* 0x000000020b00780c */ /* 0x040fe20003f25270 */
[----:B------:R-:W-:Y:S01]  /*3090*/  @!PT LDS RZ, [RZ] ;  /* 0x00000000fffff984 */ /* 0x000fe20000000800 */
[----:B------:R-:W-:Y:S01]  /*30a0*/  @!PT LDS RZ, [RZ] ;  /* 0x00000000fffff984 */ /* 0x000fe20000000800 */
[----:B------:R-:W-:Y:S01]  /*30b0*/  @!PT LDS RZ, [RZ] ;  /* 0x00000000fffff984 */ /* 0x000fe20000000800 */
[----:B------:R-:W-:Y:S01]  /*30c0*/  @!PT LDS RZ, [RZ] ;  /* 0x00000000fffff984 */ /* 0x000fe20000000800 */
[----:B------:R3:W-:Y:S06]  /*30d0*/  MEMBAR.ALL.CTA ;  /* 0x0000000000007992 */ /* 0x0007ec0000008000 */
[----:B---3--:R-:W3:Y:S01]  /*30e0*/  FENCE.VIEW.ASYNC.S ;  /* 0x00000000000073c6 */ /* 0x008ee20000000000 */
[----:B------:R-:W-:Y:S01]  /*30f0*/  SEL R11, R11, RZ, P1 ;  /* 0x000000ff0b0b7207 */ /* 0x000fe20000800000 */
[----:B---3--:R3:W-:Y:S01]  /*3100*/  SYNCS.ARRIVE.TRANS64.RED.A1T0 RZ, [R2+URZ], RZ ;  /* 0x000000ff02ff79a7 */ /* 0x0087e200081004ff */
[----:B--2---:R-:W-:-:S02]  /*3110*/  LOP3.LUT P3, RZ, R6, 0x1, RZ, 0xc0, !PT ;  /* 0x0000000106ff7812 */ /* 0x004fc4000786c0ff */
[----:B------:R-:W-:-:S04]  /*3120*/  SEL R5, RZ, 0x1, P1 ;  /* 0x00000001ff057807 */ /* 0x000fc80000800000 */
[----:B------:R-:W-:Y:S02]  /*3130*/  LOP3.LUT R10, R10, R5, RZ, 0x3c, !PT ;  /* 0x000000050a0a7212 */ /* 0x000fe400078e3cff */
[----:B---3--:R-:W-:-:S04]  /*3140*/  SEL R2, RZ, 0x1, P0 ;  /* 0x00000001ff027807 */ /* 0x008fc80000000000 */
[----:B------:R-:W-:Y:S01]  /*3150*/  LOP3.LUT R9, R9, R2, RZ, 0x3c, !PT ;  /* 0x0000000209097212 */ /* 0x000fe200078e3cff */
[----:B------:R-:W-:Y:S06]  /*3160*/  @P3 BRA `(.L_x_58) ;  /* 0xfffffffc002c3947 */ /* 0x000fec000383ffff */
[----:B------:R-:W-:Y:S01]  /*3170*/  ULEA UR4, UR5, UR6, 0x3 ;  /* 0x0000000605047291 */ /* 0x000fe2000f8e18ff */
[----:B------:R-:W-:-:S08]  /*3180*/  SHF.L.U32 R3, R12, 0x1f, RZ ;  /* 0x0000001f0c037819 */ /* 0x000fd000000006ff */
[----:B------:R-:W2:Y:S02]  /*3190*/  SYNCS.PHASECHK.TRANS64 P0, [UR4+0x100], R3 ;  /* 0x00010003ff0075a7 */ /* 0x000ea40008001004 */
[----:B--2---:R-:W-:Y:S05]  /*31a0*/  @P0 BRA `(.L_x_59) ;  /* 0x0000000000080947 */ /* 0x004fea0003800000 */
[----:B------:R-:W2:Y:S02]  /*31b0*/  SYNCS.PHASECHK.TRANS64.TRYWAIT P0, [UR4+0x100], R3 ;  /* 0x00010003ff0075a7 */ /* 0x000ea40008001104 */
[----:B--2---:R-:W-:Y:S05]  /*31c0*/  @!P0 BRA `(.L_x_60) ;  /* 0x0000006c00b88947 */ /* 0x004fea0003800000 */
.L_x_59:
[----:B------:R-:W-:-:S04]  /*31d0*/  UIADD3 UR7, UPT, UPT, UR5, 0x1, URZ ;  /* 0x0000000105077890 */ /* 0x000fc8000fffe0ff */
[----:B------:R-:W-:-:S04]  /*31e0*/  UISETP.NE.AND UP0, UPT, UR7, 0x2, UPT ;  /* 0x000000020700788c */ /* 0x000fc8000bf05270 */
[----:B------:R-:W-:Y:S02]  /*31f0*/  USEL UR8, URZ, 0x1, UP0 ;  /* 0x00000001ff087887 */ /* 0x000fe40008000000 */
[----:B------:R-:W-:-:S04]  /*3200*/  USEL UR7, UR7, URZ, UP0 ;  /* 0x000000ff07077287 */ /* 0x000fc80008000000 */
[----:B------:R-:W-:Y:S01]  /*3210*/  ULEA UR7, UR7, UR6, 0x3 ;  /* 0x0000000607077291 */ /* 0x000fe2000f8e18ff */
[----:B--2---:R-:W-:-:S04]  /*3220*/  LOP3.LUT R3, R12, UR8, RZ, 0x3c, !PT ;  /* 0x000000080c037c12 */ /* 0x004fc8000f8e3cff */
[----:B------:R-:W-:-:S04]  /*3230*/  SHF.L.U32 R0, R3, 0x1f, RZ ;  /* 0x0000001f03007819 */ /* 0x000fc800000006ff */
[----:B------:R-:W2:Y:S02]  /*3240*/  SYNCS.PHASECHK.TRANS64 P0, [UR7+0x100], R0 ;  /* 0x00010000ff0075a7 */ /* 0x000ea40008001007 */
[----:B-12---:R-:W-:Y:S05]  /*3250*/  @P0 EXIT ;  /* 0x000000000000094d */ /* 0x006fea0003800000 */
[----:B------:R-:W-:Y:S02]  /*3260*/  SHF.L.U32 R3, R3, 0x1f, RZ ;  /* 0x0000001f03037819 */ /* 0x000fe400000006ff */
[----:B------:R-:W-:-:S07]  /*3270*/  MOV R0, UR7 ;  /* 0x0000000700007c02 */ /* 0x000fce0008000f00 */
.L_x_61:
[----:B-1----:R1:W2:Y:S02]  /*3280*/  SYNCS.PHASECHK.TRANS64.TRYWAIT P0, [R0+URZ+0x100], R3 ;  /* 0x00010003000075a7 */ /* 0x0022a400080011ff */
[----:B--2---:R-:W-:Y:S05]  /*3290*/  @!P0 NANOSLEEP.SYNCS 0x989680 ;  /* 0x009896800000895d */ /* 0x004fea0003900000 */
[----:B------:R-:W2:Y:S02]  /*32a0*/  @!P0 SYNCS.PHASECHK.TRANS64 P0, [R0+URZ+0x100], R3 ;  /* 0x00010003000085a7 */ /* 0x000ea400080010ff */
[----:B--2---:R-:W-:Y:S05]  /*32b0*/  @P0 EXIT ;  /* 0x000000000000094d */ /* 0x004fea0003800000 */
[----:B------:R-:W-:Y:S05]  /*32c0*/  BRA `(.L_x_61) ;  /* 0xfffffffc00ec7947 */ /* 0x000fea000383ffff */
.L_x_54:
[----:B------:R-:W-:Y:S05]  /*32d0*/  BRA.U UP5, `(.L_x_62) ;  /* 0x0000000d05a07547 */ /* 0x000fea000b800000 */
[----:B------:R-:W2:Y:S01]  /*32e0*/  S2UR UR7, SR_CgaCtaId ;  /* 0x00000000000779c3 */ /* 0x000ea20000008800 */
[----:B------:R-:W-:Y:S01]  /*32f0*/  UMOV UR4, 0x40 ;  /* 0x0000004000047882 */ /* 0x000fe20000000000 */
[----:B------:R-:W-:Y:S01]  /*3300*/  NOP ;  /* 0x0000000000007918 */ /* 0x000fe20000000000 */
[----:B------:R-:W-:Y:S01]  /*3310*/  UMOV UR6, 0x400 ;  /* 0x0000040000067882 */ /* 0x000fe20000000000 */
[----:B--2---:R-:W-:Y:S02]  /*3320*/  ULEA UR5, UR7, UR4, 0x18 ;  /* 0x0000000407057291 */ /* 0x004fe4000f8ec0ff */
[----:B------:R-:W-:-:S07]  /*3330*/  ULEA UR6, UR7, UR6, 0x18 ;  /* 0x0000000607067291 */ /* 0x000fce000f8ec0ff */
[----:B------:R-:W2:Y:S02]  /*3340*/  LDS.U8 R0, [UR5+0x1c] ;  /* 0x00001c05ff007984 */ /* 0x000ea40008000000 */
[----:B--2---:R-:W-:-:S13]  /*3350*/  ISETP.NE.AND P0, PT, R0, RZ, PT ;  /* 0x000000ff0000720c */ /* 0x004fda0003f05270 */
[----:B------:R-:W-:Y:S05]  /*3360*/  @P0 BRA `(.L_x_63) ;  /* 0x0000000000580947 */ /* 0x000fea0003800000 */
[----:B------:R-:W-:-:S13]  /*3370*/  ELECT P0, URZ, PT ;  /* 0x0000000000ff782f */ /* 0x000fda0003800000 */
[----:B------:R-:W-:Y:S05]  /*3380*/  @!P0 BRA `(.L_x_64) ;  /* 0x0000000000608947 */ /* 0x000fea0003800000 */
[----:B------:R-:W-:Y:S01]  /*3390*/  UMOV UR4, 0x10 ;  /* 0x0000001000047882 */ /* 0x000fe20000000000 */
[----:B------:R-:W-:Y:S01]  /*33a0*/  HFMA2 R0, -RZ, RZ, 0, 5.9604644775390625e-08 ;  /* 0x00000001ff007431 */ /* 0x000fe200000001ff */
[----:B------:R-:W-:-:S03]  /*33b0*/  MOV R3, 0xffff ;  /* 0x0000ffff00037802 */ /* 0x000fc60000000f00 */
[----:B------:R-:W-:Y:S04]  /*33c0*/  DEPBAR.LE SB2, 0x36 ;  /* 0x0000ad800000791a */ /* 0x000fe80000000000 */
[----:B------:R-:W2:Y:S02]  /*33d0*/  UTCATOMSWS.FIND_AND_SET.ALIGN UP0, UR4, UR4 ;  /* 0x00000004000475e3 */ /* 0x000ea40008000800 */
[----:B--2---:R-:W-:Y:S01]  /*33e0*/  MOV R4, UR4 ;  /* 0x0000000400047c02 */ /* 0x004fe20008000f00 */
[----:B------:R-:W-:Y:S06]  /*33f0*/  BRA.U UP0, `(.L_x_65) ;  /* 0x0000000100187547 */ /* 0x000fec000b800000 */
.L_x_66:
[----:B------:R-:W-:Y:S05]  /*3400*/  NANOSLEEP 0x64 ;  /* 0x000000640000795d */ /* 0x000fea0003800000 */
[----:B------:R-:W-:-:S05]  /*3410*/  UMOV UR4, 0x10 ;  /* 0x0000001000047882 */ /* 0x000fca0000000000 */
[----:B------:R-:W-:Y:S04]  /*3420*/  DEPBAR.LE SB2, 0x36 ;  /* 0x0000ad800000791a */ /* 0x000fe80000000000 */
[----:B------:R-:W2:Y:S02]  /*3430*/  UTCATOMSWS.FIND_AND_SET.ALIGN UP0, UR4, UR4 ;  /* 0x00000004000475e3 */ /* 0x000ea40008000800 */
[----:B--2---:R-:W-:Y:S01]  /*3440*/  MOV R4, UR4 ;  /* 0x0000000400047c02 */ /* 0x004fe20008000f00 */
[----:B------:R-:W-:Y:S05]  /*3450*/  BRA.U !UP0, `(.L_x_66) ;  /* 0xfffffffd08e87547 */ /* 0x000fea000b83ffff */
.L_x_65:
[-C--:B------:R-:W-:Y:S02]  /*3460*/  SHF.L.U32 R3, R3, R4.reuse, RZ ;  /* 0x0000000403037219 */ /* 0x080fe400000006ff */
[----:B------:R-:W-:Y:S01]  /*3470*/  SHF.L.U32 R0, R0, R4, RZ ;  /* 0x0000000400007219 */ /* 0x000fe200000006ff */
[----:B------:R-:W-:Y:S02]  /*3480*/  IMAD.SHL.U32 R4, R4, 0x20, RZ ;  /* 0x0000002004047824 */ /* 0x000fe400078e00ff */
[----:B------:R2:W-:Y:S04]  /*3490*/  ATOMS.OR RZ, [UR5+0x14], R3 ;  /* 0x00001403ffff798c */ /* 0x0005e8000b000005 */
[----:B------:R2:W-:Y:S04]  /*34a0*/  ATOMS.OR RZ, [UR5+0x18], R0 ;  /* 0x00001800ffff798c */ /* 0x0005e8000b000005 */
[----:B------:R2:W-:Y:S01]  /*34b0*/  STS [UR6+0x1a0], R4 ;  /* 0x0001a004ff007988 */ /* 0x0005e20008000806 */
[----:B------:R-:W-:Y:S05]  /*34c0*/  BRA `(.L_x_64) ;  /* 0x0000000000107947 */ /* 0x000fea0003800000 */
.L_x_63:
[----:B------:R-:W-:Y:S02]  /*34d0*/  MOV R0, 0xffffffff ;  /* 0xffffffff00007802 */ /* 0x000fe40000000f00 */
[----:B------:R-:W-:-:S03]  /*34e0*/  MOV R4, 0x3510 ;  /* 0x0000351000047802 */ /* 0x000fc60000000f00 */
[----:B------:R2:W-:Y:S04]  /*34f0*/  STS [UR6+0x1a0], R0 ;  /* 0x0001a000ff007988 */ /* 0x0005e80008000806 */
[----:B-12--5:R-:W-:Y:S05]  /*3500*/  CALL.REL.NOINC `($__internal_1_$__cuda_sm10x_tcgen05_guardrail_trap_phase_invalid_during_alloc) ;  /* 0x0000007000fc7944 */ /* 0x026fea0003c00000 */
.L_x_64:
[----:B------:R-:W-:Y:S05]  /*3510*/  WARPSYNC.ALL ;  /* 0x0000000000007948 */ /* 0x000fea0003800000 */
[----:B------:R-:W3:Y:S01]  /*3520*/  S2UR UR4, SR_CgaCtaId ;  /* 0x00000000000479c3 */ /* 0x000ee20000008800 */
[----:B------:R-:W-:Y:S01]  /*3530*/  UMOV UR17, 0x400 ;  /* 0x0000040000117882 */ /* 0x000fe20000000000 */
[----:B------:R-:W-:-:S06]  /*3540*/  NOP ;  /* 0x0000000000007918 */ /* 0x000fcc0000000000 */
[----:B------:R-:W-:Y:S06]  /*3550*/  BAR.ARV 0x6, 0xa0 ;  /* 0x0182800000007b1d */ /* 0x000fec0000002000 */
[----:B------:R-:W4:Y:S01]  /*3560*/  LDCU UR5, c[0x0][0x38c] ;  /* 0x00007180ff0577ac */ /* 0x000f220008000800 */
[----:B------:R-:W-:Y:S01]  /*3570*/  LOP3.LUT R2, R2, 0xffff, RZ, 0xc0, !PT ;  /* 0x0000ffff02027812 */ /* 0x000fe200078ec0ff */
[----:B------:R-:W-:Y:S01]  /*3580*/  IMAD.MOV.U32 R11, RZ, RZ, 0x1 ;  /* 0x00000001ff0b7424 */ /* 0x000fe200078e00ff */
[----:B------:R-:W-:Y:S01]  /*3590*/  CS2R R8, SRZ ;  /* 0x0000000000087805 */ /* 0x000fe2000001ff00 */
[----:B------:R-:W1:Y:S01]  /*35a0*/  LDCU UR8, c[0x0][0x38c] ;  /* 0x00007180ff0877ac */ /* 0x000e620008000800 */
[----:B------:R-:W-:Y:S01]  /*35b0*/  R2UR UR19, R2 ;  /* 0x00000000021372ca */ /* 0x000fe200000e0000 */
[----:B------:R-:W-:Y:S01]  /*35c0*/  IMAD.MOV.U32 R10, RZ, RZ, RZ ;  /* 0x000000ffff0a7224 */ /* 0x000fe200078e00ff */
[----:B------:R-:W-:Y:S01]  /*35d0*/  UMOV UR22, URZ ;  /* 0x000000ff00167c82 */ /* 0x000fe20008000000 */
[----:B------:R-:W-:Y:S01]  /*35e0*/  UMOV UR14, URZ ;  /* 0x000000ff000e7c82 */ /* 0x000fe20008000000 */
[----:B---3--:R-:W-:Y:S01]  /*35f0*/  ULEA UR17, UR4, UR17, 0x18 ;  /* 0x0000001104117291 */ /* 0x008fe2000f8ec0ff */
[----:B------:R-:W-:Y:S01]  /*3600*/  UMOV UR26, 0x0 ;  /* 0x00000000001a7882 */ /* 0x000fe20000000000 */
[----:B------:R-:W-:-:S02]  /*3610*/  UMOV UR27, 0x4400490 ;  /* 0x04400490001b7882 */ /* 0x000fc40000000000 */
[----:B------:R-:W-:Y:S02]  /*3620*/  UIADD3 UR6, UPT, UPT, UR17, 0x6400, URZ ;  /* 0x0000640011067890 */ /* 0x000fe4000fffe0ff */
[----:B------:R-:W-:Y:S02]  /*3630*/  UIADD3 UR7, UPT, UPT, UR17, 0x10400, URZ ;  /* 0x0001040011077890 */ /* 0x000fe4000fffe0ff */
[----:B----4-:R-:W-:Y:S01]  /*3640*/  UIADD3 UR5, UPT, UPT, UR5, 0x3f, URZ ;  /* 0x0000003f05057890 */ /* 0x010fe2000fffe0ff */
[----:B--2---:R-:W2:Y:S01]  /*3650*/  LDS R0, [UR17+0x1a0] ;  /* 0x0001a011ff007984 */ /* 0x004ea20008000800 */
[----:B------:R-:W-:Y:S02]  /*3660*/  USHF.R.U32.HI UR6, URZ, 0x4, UR6 ;  /* 0x00000004ff067899 */ /* 0x000fe40008011606 */
[----:B------:R-:W-:Y:S02]  /*3670*/  USHF.R.S32.HI UR4, URZ, 0x1f, UR5 ;  /* 0x0000001fff047899 */ /* 0x000fe40008011405 */
[----:B------:R-:W-:-:S02]  /*3680*/  ULOP3.LUT UR6, UR6, 0x3fff, URZ, 0xc0, !UPT ;  /* 0x00003fff06067892 */ /* 0x000fc4000f8ec0ff */
[----:B------:R-:W-:Y:S02]  /*3690*/  ULEA.HI UR4, UR4, UR5, URZ, 0x6 ;  /* 0x0000000504047291 */ /* 0x000fe4000f8f30ff */
[----:B------:R-:W-:Y:S02]  /*36a0*/  USHF.R.U32.HI UR5, URZ, 0x4, UR7 ;  /* 0x00000004ff057899 */ /* 0x000fe40008011607 */
[----:B------:R-:W-:Y:S02]  /*36b0*/  USHF.R.S32.HI UR28, URZ, 0x6, UR4 ;  /* 0x00000006ff1c7899 */ /* 0x000fe40008011404 */
[----:B------:R-:W-:Y:S02]  /*36c0*/  ULOP3.LUT UR5, UR5, 0x3fff, URZ, 0xc0, !UPT ;  /* 0x00003fff05057892 */ /* 0x000fe4000f8ec0ff */
[----:B------:R-:W-:Y:S02]  /*36d0*/  UISETP.LT.AND UP0, UPT, UR28, 0x1, UPT ;  /* 0x000000011c00788c */ /* 0x000fe4000bf01270 */
[----:B------:R-:W-:-:S02]  /*36e0*/  ULOP3.LUT UR20, UR6, 0x10000, URZ, 0xfc, !UPT ;  /* 0x0001000006147892 */ /* 0x000fc4000f8efcff */
[----:B------:R-:W-:Y:S02]  /*36f0*/  USEL UR29, UR28, 0x1, !UP0 ;  /* 0x000000011c1d7887 */ /* 0x000fe4000c000000 */
[----:B------:R-:W-:Y:S02]  /*3700*/  ULOP3.LUT UR21, UR5, 0x10000, URZ, 0xfc, !UPT ;  /* 0x0001000005157892 */ /* 0x000fe4000f8efcff */
[----:B------:R-:W-:Y:S02]  /*3710*/  UIADD3 UR29, UPT, UPT, -UR29, URZ, URZ ;  /* 0x000000ff1d1d7290 */ /* 0x000fe4000fffe1ff */
[----:B-1----:R-:W-:Y:S01]  /*3720*/  UISETP.GE.AND UP4, UPT, UR8, 0x1, UPT ;  /* 0x000000010800788c */ /* 0x002fe2000bf86270 */
[----:B------:R-:W-:Y:S01]  /*3730*/  UMOV UR24, 0x0 ;  /* 0x0000000000187882 */ /* 0x000fe20000000000 */
[----:B------:R-:W-:Y:S01]  /*3740*/  UMOV UR25, 0x4400490 ;  /* 0x0440049000197882 */ /* 0x000fe20000000000 */
[----:B--2---:R-:W-:-:S15]  /*3750*/  R2UR UR30, R0 ;  /* 0x00000000001e72ca */ /* 0x004fde00000e0000 */
.L_x_73:
[----:B------:R-:W-:Y:S02]  /*3760*/  LEA R0, R10, UR17, 0x3 ;  /* 0x000000110a007c11 */ /* 0x000fe4000f8e18ff */
[----:B------:R-:W-:Y:S02]  /*3770*/  SHF.L.U32 R5, R9, 0x1f, RZ ;  /* 0x0000001f09057819 */ /* 0x000fe400000006ff */
[----:B------:R-:W-:Y:S01]  /*3780*/  PLOP3.LUT P0, PT, PT, PT, UP4, 0x80, 0x8 ;  /* 0x000000000008781c */ /* 0x000fe20003f0f048 */
[----:B------:R-:W-:Y:S01]  /*3790*/  VIADD R3, R0, 0x100 ;  /* 0x0000010000037836 */ /* 0x000fe20000000000 */
[----:B-1----:R-:W1:Y:S02]  /*37a0*/  SYNCS.PHASECHK.TRANS64.TRYWAIT P1, [R0+URZ+0xf0], R5 ;  /* 0x0000f005000075a7 */ /* 0x002e6400080211ff */
[----:B-1-3--:R-:W-:Y:S09]  /*37b0*/  @!P1 BRA `(.L_x_67) ;  /* 0x0000006800549947 */ /* 0x00aff20003800000 */
.L_x_166:
[----:B------:R-:W-:Y:S01]  /*37c0*/  LEA R4, R10, UR17, 0x4 ;  /* 0x000000110a047c11 */ /* 0x000fe2000f8e20ff */
[----:B------:R-:W-:Y:S01]  /*37d0*/  @UP4 ULEA UR4, UR14, UR17, 0x3 ;  /* 0x000000110e044291 */ /* 0x000fe2000f8e18ff */
[----:B------:R-:W-:Y:S01]  /*37e0*/  PLOP3.LUT P2, PT, PT, PT, PT, 0x80, 0x8 ;  /* 0x000000000008781c */ /* 0x000fe20003f4f070 */
[----:B------:R-:W-:Y:S01]  /*37f0*/  ULEA UR23, UR22, UR17, 0x3 ;  /* 0x0000001116177291 */ /* 0x000fe2000f8e18ff */
[----:B------:R-:W-:Y:S02]  /*3800*/  PRMT R3, RZ, 0x654, R3 ;  /* 0x00000654ff037816 */ /* 0x000fe40000000003 */
[----:B-1----:R-:W1:Y:S01]  /*3810*/  LDS.128 R4, [R4+0x180] ;  /* 0x0001800004047984 */ /* 0x002e620000000c00 */
[----:B------:R-:W-:Y:S02]  /*3820*/  @P0 SHF.L.U32 R2, R8, 0x1f, RZ ;  /* 0x0000001f08020819 */ /* 0x000fe400000006ff */
[----:B------:R-:W-:Y:S01]  /*3830*/  SHF.L.U32 R0, R11, 0x1f, RZ ;  /* 0x0000001f0b007819 */ /* 0x000fe200000006ff */
[----:B------:R-:W-:Y:S01]  /*3840*/  @!PT LDS RZ, [RZ] ;  /* 0x00000000fffff984 */ /* 0x000fe20000000800 */
[----:B------:R-:W-:Y:S01]  /*3850*/  @!PT LDS RZ, [RZ] ;  /* 0x00000000fffff984 */ /* 0x000fe20000000800 */
[----:B------:R-:W-:Y:S01]  /*3860*/  @!PT LDS RZ, [RZ] ;  /* 0x00000000fffff984 */ /* 0x000fe20000000800 */
[----:B------:R-:W-:Y:S01]  /*3870*/  @!PT LDS RZ, [RZ] ;  /* 0x00000000fffff984 */ /* 0x000fe20000000800 */
[----:B------:R2:W-:Y:S06]  /*3880*/  MEMBAR.ALL.CTA ;  /* 0x0000000000007992 */ /* 0x0005ec0000008000 */
[----:B--2---:R-:W2:Y:S02]  /*3890*/  FENCE.VIEW.ASYNC.S ;  /* 0x00000000000073c6 */ /* 0x004ea40000000000 */
[----:B--2---:R2:W-:Y:S01]  /*38a0*/  SYNCS.ARRIVE.TRANS64.RED.A1T0 RZ, [R3+URZ], RZ ;  /* 0x000000ff03ff79a7 */ /* 0x0045e200081004ff */
[----:B------:R2:W3:Y:S01]  /*38b0*/  @P0 SYNCS.PHASECHK.TRANS64.TRYWAIT P2, [UR4], R2 ;  /* 0x00000002ff0005a7 */ /* 0x0004e20008041104 */
[----:B------:R-:W-:Y:S01]  /*38c0*/  ULEA.HI UR4, UR22, UR22, URZ, 0x1 ;  /* 0x0000001616047291 */ /* 0x000fe2000f8f08ff */
[----:B-1----:R-:W-:-:S03]  /*38d0*/  LOP3.LUT P1, RZ, R6, 0x1, RZ, 0xc0, !PT ;  /* 0x0000000106ff7812 */ /* 0x002fc6000782c0ff */
[----:B------:R-:W-:Y:S02]  /*38e0*/  USHF.L.U32 UR18, UR4, 0x7, URZ ;  /* 0x0000000704127899 */ /* 0x000fe400080006ff */
[----:B------:R-:W-:Y:S02]  /*38f0*/  ULOP3.LUT UR4, UR4, 0xffe, URZ, 0xc0, !UPT ;  /* 0x00000ffe04047892 */ /* 0x000fe4000f8ec0ff */
[----:B------:R-:W-:Y:S02]  /*3900*/  ULOP3.LUT UR18, UR18, 0xffffff00, URZ, 0xc0, !UPT ;  /* 0xffffff0012127892 */ /* 0x000fe4000f8ec0ff */
[----:B------:R-:W-:Y:S02]  /*3910*/  UIADD3 UR4, UPT, UPT, -UR4, UR22, URZ ;  /* 0x0000001604047290 */ /* 0x000fe4000fffe1ff */
[----:B------:R-:W-:Y:S01]  /*3920*/  UIADD3 UR18, UPT, UPT, UR30, UR18, URZ ;  /* 0x000000121e127290 */ /* 0x000fe2000fffe0ff */
[----:B------:R-:W1:Y:S03]  /*3930*/  SYNCS.PHASECHK.TRANS64.TRYWAIT P0, [UR23+0x130], R0 ;  /* 0x00013000ff0075a7 */ /* 0x000e660008001117 */
[----:B------:R-:W-:Y:S01]  /*3940*/  ULEA UR18, UR4, UR18, 0x14 ;  /* 0x0000001204127291 */ /* 0x000fe2000f8ea0ff */
[----:B-123--:R-:W-:Y:S11]  /*3950*/  @!P0 BRA `(.L_x_68) ;  /* 0x0000006800008947 */ /* 0x00eff60003800000 */
.L_x_168:
[----:B------:R-:W-:Y:S01]  /*3960*/  IADD3 R10, PT, PT, R10, 0x1, RZ ;  /* 0x000000010a0a7810 */ /* 0x000fe20007ffe0ff */
[----:B------:R-:W-:Y:S06]  /*3970*/  BRA.U !UP4, `(.L_x_69) ;  /* 0x000000010c987547 */ /* 0x000fec000b800000 */
[----:B------:R-:W-:Y:S01]  /*3980*/  UPLOP3.LUT UP2, UPT, UPT, UPT, UPT, 0x40, 0x4 ;  /* 0x000000000004789c */ /* 0x000fe20003f4e870 */
[----:B------:R-:W-:Y:S01]  /*3990*/  UMOV UR16, UR29 ;  /* 0x0000001d00107c82 */ /* 0x000fe20008000000 */
[----:B------:R-:W-:Y:S01]  /*39a0*/  UMOV UR15, UR28 ;  /* 0x0000001c000f7c82 */ /* 0x000fe20008000000 */
[----:B------:R-:W-:-:S08]  /*39b0*/  UMOV UR6, UR14 ;  /* 0x0000000e00067c82 */ /* 0x000fd00008000000 */
.L_x_72:
[----:B------:R-:W-:Y:S02]  /*39c0*/  UIADD3 UR16, UPT, UPT, UR16, 0x1, URZ ;  /* 0x0000000110107890 */ /* 0x000fe4000fffe0ff */
[----:B--2---:R-:W-:Y:S02]  /*39d0*/  ULEA UR5, UR6, UR17, 0x3 ;  /* 0x0000001106057291 */ /* 0x004fe4000f8e18ff */
[----:B------:R-:W-:Y:S01]  /*39e0*/  UISETP.NE.AND UP3, UPT, UR16, URZ, UPT ;  /* 0x000000ff1000728c */ /* 0x000fe2000bf65270 */
[----:B---3--:R-:W-:Y:S10]  /*39f0*/  @P2 BRA `(.L_x_70) ;  /* 0x00000000000c2947 */ /* 0x008ff40003800000 */
[----:B-1----:R-:W-:Y:S04]  /*3a00*/  SHF.L.U32 R3, R8, 0x1f, RZ ;  /* 0x0000001f08037819 */ /* 0x002fe800000006ff */
[----:B------:R-:W1:Y:S02]  /*3a10*/  SYNCS.PHASECHK.TRANS64.TRYWAIT P0, [UR5], R3 ;  /* 0x00000003ff0075a7 */ /* 0x000e640008001105 */
[----:B-1----:R-:W-:Y:S05]  /*3a20*/  @!P0 BRA `(.L_x_71) ;  /* 0x0000006400e48947 */ /* 0x002fea0003800000 */
.L_x_70:
[----:B------:R-:W-:Y:S01]  /*3a30*/  UISETP.NE.AND UP0, UPT, UR15, 0x1, UPT ;  /* 0x000000010f00788c */ /* 0x000fe2000bf05270 */
[----:B------:R-:W-:Y:S01]  /*3a40*/  PLOP3.LUT P2, PT, PT, PT, PT, 0x80, 0x8 ;  /* 0x000000000008781c */ /* 0x000fe20003f4f070 */
[----:B------:R-:W-:Y:S02]  /*3a50*/  UIADD3 UR4, UPT, UPT, UR6, 0x1, URZ ;  /* 0x0000000106047890 */ /* 0x000fe4000fffe0ff */
[----:B------:R-:W-:Y:S02]  /*3a60*/  ULEA UR12, UR6, UR21, 0xa ;  /* 0x00000015060c7291 */ /* 0x000fe4000f8e50ff */
[----:B------:R-:W-:Y:S01]  /*3a70*/  UISETP.NE.AND UP1, UPT, UR4, 0xa, UPT ;  /* 0x0000000a0400788c */ /* 0x000fe2000bf25270 */
[----:B------:R-:W-:Y:S01]  /*3a80*/  PLOP3.LUT P0, PT, PT, PT, UP0, 0x80, 0x8 ;  /* 0x000000000008781c */ /* 0x000fe20003f0f008 */
[----:B------:R-:W-:Y:S02]  /*3a90*/  UIADD3 UR10, UPT, UPT, UR12, 0x2, URZ ;  /* 0x000000020c0a7890 */ /* 0x000fe4000fffe0ff */
[----:B------:R-:W-:Y:S02]  /*3aa0*/  USEL UR7, URZ, 0x1, UP1 ;  /* 0x00000001ff077887 */ /* 0x000fe40008800000 */
[----:B------:R-:W-:Y:S02]  /*3ab0*/  USEL UR14, UR4, URZ, UP1 ;  /* 0x000000ff040e7287 */ /* 0x000fe40008800000 */
[----:B------:R-:W-:Y:S02]  /*3ac0*/  UIADD3 UR15, UPT, UPT, UR15, -0x1, URZ ;  /* 0xffffffff0f0f7890 */ /* 0x000fe4000fffe0ff */
[----:B------:R-:W-:Y:S01]  /*3ad0*/  @UP0 ULEA UR4, UR14, UR17, 0x3 ;  /* 0x000000110e040291 */ /* 0x000fe2000f8e18ff */
[----:B------:R-:W-:Y:S01]  /*3ae0*/  LOP3.LUT R8, R8, UR7, RZ, 0x3c, !PT ;  /* 0x0000000708087c12 */ /* 0x000fe2000f8e3cff */
[----:B------:R-:W-:Y:S01]  /*3af0*/  UIADD3 UR7, UPT, UPT, UR5, 0x50, URZ ;  /* 0x0000005005077890 */ /* 0x000fe2000fffe0ff */
[----:B------:R-:W-:Y:S02]  /*3b00*/  UMOV UR13, 0x80004020 ;  /* 0x80004020000d7882 */ /* 0x000fe40000000000 */
[----:B-1----:R-:W-:Y:S01]  /*3b10*/  @P0 SHF.L.U32 R0, R8, 0x1f, RZ ;  /* 0x0000001f08000819 */ /* 0x002fe200000006ff */
[----:B------:R-:W-:Y:S01]  /*3b20*/  UMOV UR5, 0x80004020 ;  /* 0x8000402000057882 */ /* 0x000fe20000000000 */
[----:B------:R-:W-:Y:S01]  /*3b30*/  UMOV UR11, 0x80004020 ;  /* 0x80004020000b7882 */ /* 0x000fe20000000000 */
[----:B------:R-:W-:Y:S01]  /*3b40*/  UMOV UR9, 0x80004020 ;  /* 0x8000402000097882 */ /* 0x000fe20000000000 */
[----:B------:R2:W3:Y:S01]  /*3b50*/  @P0 SYNCS.PHASECHK.TRANS64.TRYWAIT P2, [UR4], R0 ;  /* 0x00000000ff0005a7 */ /* 0x0004e20008041104 */
[----:B------:R-:W-:Y:S03]  /*3b60*/  ULEA UR4, UR6, UR20, 0x8 ;  /* 0x0000001406047291 */ /* 0x000fe6000f8e40ff */
[----:B------:R-:W-:Y:S01]  /*3b70*/  UMOV UR6, UR14 ;  /* 0x0000000e00067c82 */ /* 0x000fe20008000000 */
[----:B------:R-:W-:Y:S05]  /*3b80*/  UIADD3 UR8, UPT, UPT, UR4, 0x2, URZ ;  /* 0x0000000204087890 */ /* 0x000fea000fffe0ff */
[----:B------:R2:W-:Y:S01]  /*3b90*/  UTCQMMA gdesc[UR4], gdesc[UR12], tmem[UR18], tmem[UR26], idesc[UR27], UP2 ;  /* 0x00ff1a0c040075ea */ /* 0x0005e20009000312 */
[----:B------:R-:W-:Y:S03]  /*3ba0*/  UPLOP3.LUT UP2, UPT, UPT, UPT, UPT, 0x80, 0x8 ;  /* 0x000000000008789c */ /* 0x000fe60003f4f070 */
[----:B------:R2:W-:Y:S01]  /*3bb0*/  UTCQMMA gdesc[UR8], gdesc[UR10], tmem[UR18], tmem[UR24], idesc[UR25], UPT ;  /* 0x00ff180a080075ea */ /* 0x0005e2000b800312 */
[----:B------:R2:W-:Y:S01]  /*3bc0*/  UTCBAR.MULTICAST [UR7], URZ, UR19 ;  /* 0x000000ff070073e9 */ /* 0x0005e20008000813 */
[----:B------:R-:W-:Y:S06]  /*3bd0*/  BRA.U UP3, `(.L_x_72) ;  /* 0xfffffffd03787547 */ /* 0x000fec000b83ffff */
.L_x_69:
[----:B--2---:R-:W-:Y:S01]  /*3be0*/  UIADD3 UR4, UPT, UPT, UR22, 0x1, URZ ;  /* 0x0000000116047890 */ /* 0x004fe2000fffe0ff */
[C---:B------:R-:W-:Y:S01]  /*3bf0*/  ISETP.NE.AND P0, PT, R10.reuse, 0x2, PT ;  /* 0x000000020a00780c */ /* 0x040fe20003f05270 */
[----:B------:R-:W-:Y:S02]  /*3c00*/  UIADD3 UR5, UPT, UPT, UR23, 0x110, URZ ;  /* 0x0000011017057890 */ /* 0x000fe4000fffe0ff */
[----:B------:R-:W-:Y:S01]  /*3c10*/  UISETP.NE.AND UP0, UPT, UR4, 0x4, UPT ;  /* 0x000000040400788c */ /* 0x000fe2000bf05270 */
[----:B-1----:R-:W-:Y:S02]  /*3c20*/  SEL R0, RZ, 0x1, P0 ;  /* 0x00000001ff007807 */ /* 0x002fe40000000000 */
[----:B------:R-:W-:Y:S01]  /*3c30*/  SEL R10, R10, RZ, P0 ;  /* 0x000000ff0a0a7207 */ /* 0x000fe20000000000 */
[----:B------:R-:W-:Y:S01]  /*3c40*/  USEL UR6, URZ, 0x1, UP0 ;  /* 0x00000001ff067887 */ /* 0x000fe20008000000 */
[----:B------:R-:W-:Y:S01]  /*3c50*/  LOP3.LUT R9, R9, R0, RZ, 0x3c, !PT ;  /* 0x0000000009097212 */ /* 0x000fe200078e3cff */
[----:B------:R-:W-:Y:S01]  /*3c60*/  USEL UR22, UR4, URZ, UP0 ;  /* 0x000000ff04167287 */ /* 0x000fe20008000000 */
[----:B------:R1:W-:Y:S03]  /*3c70*/  UTCBAR [UR5], URZ ;  /* 0x000000ff050073e9 */ /* 0x0003e600080000ff */
[----:B------:R-:W-:Y:S01]  /*3c80*/  LOP3.LUT R11, R11, UR6, RZ, 0x3c, !PT ;  /* 0x000000060b0b7c12 */ /* 0x000fe2000f8e3cff */
[----:B------:R-:W-:Y:S07]  /*3c90*/  @P1 BRA `(.L_x_73) ;  /* 0xfffffff800b01947 */ /* 0x000fee000383ffff */
[----:B------:R-:W2:Y:S01]  /*3ca0*/  S2UR UR8, SR_CgaCtaId ;  /* 0x00000000000879c3 */ /* 0x000ea20000008800 */
[----:B------:R-:W-:Y:S01]  /*3cb0*/  ELECT P0, URZ, PT ;  /* 0x0000000000ff782f */ /* 0x000fe20003800000 */
[----:B------:R-:W-:Y:S01]  /*3cc0*/  IMAD.MOV.U32 R0, RZ, RZ, 0x1 ;  /* 0x00000001ff007424 */ /* 0x000fe200078e00ff */
[----:B------:R-:W-:Y:S01]  /*3cd0*/  UIADD3 UR17, UPT, UPT, UR17, 0x130, URZ ;  /* 0x0000013011117890 */ /* 0x000fe2000fffe0ff */
[----:B------:R-:W-:Y:S01]  /*3ce0*/  SHF.L.U32 R3, R11, 0x1f, RZ ;  /* 0x0000001f0b037819 */ /* 0x000fe200000006ff */
[----:B------:R-:W-:-:S03]  /*3cf0*/  UMOV UR4, 0x40 ;  /* 0x0000004000047882 */ /* 0x000fc60000000000 */
[----:B------:R-:W-:Y:S01]  /*3d00*/  UVIRTCOUNT.DEALLOC.SMPOOL 0x80 ;  /* 0x000000800000784c */ /* 0x000fe20000000000 */
[----:B--2---:R-:W-:Y:S02]  /*3d10*/  ULEA UR8, UR8, UR4, 0x18 ;  /* 0x0000000408087291 */ /* 0x004fe4000f8ec0ff */
[----:B------:R-:W-:-:S07]  /*3d20*/  ULEA UR4, UR22, UR17, 0x3 ;  /* 0x0000001116047291 */ /* 0x000fce000f8e18ff */
[----:B------:R2:W-:Y:S02]  /*3d30*/  @P0 STS.U8 [UR8+0x1c], R0 ;  /* 0x00001c00ff000988 */ /* 0x0005e40008000008 */
[----:B------:R-:W4:Y:S02]  /*3d40*/  SYNCS.PHASECHK.TRANS64.TRYWAIT P0, [UR4], R3 ;  /* 0x00000003ff0075a7 */ /* 0x000f240008001104 */
[----:B--2-4-:R-:W-:Y:S05]  /*3d50*/  @!P0 BRA `(.L_x_74) ;  /* 0x0000006400308947 */ /* 0x014fea0003800000 */
.L_x_171:
[----:B------:R-:W-:-:S04]  /*3d60*/  UIADD3 UR4, UPT, UPT, UR22, 0x1, URZ ;  /* 0x0000000116047890 */ /* 0x000fc8000fffe0ff */
[----:B------:R-:W-:-:S04]  /*3d70*/  UISETP.NE.AND UP0, UPT, UR4, 0x4, UPT ;  /* 0x000000040400788c */ /* 0x000fc8000bf05270 */
[----:B------:R-:W-:Y:S02]  /*3d80*/  USEL UR6, URZ, 0x1, UP0 ;  /* 0x00000001ff067887 */ /* 0x000fe40008000000 */
[----:B------:R-:W-:-:S04]  /*3d90*/  USEL UR4, UR4, URZ, UP0 ;  /* 0x000000ff04047287 */ /* 0x000fc80008000000 */
[----:B-1----:R-:W-:Y:S01]  /*3da0*/  ULEA UR5, UR4, UR17, 0x3 ;  /* 0x0000001104057291 */ /* 0x002fe2000f8e18ff */
[----:B------:R-:W-:-:S04]  /*3db0*/  LOP3.LUT R2, R11, UR6, RZ, 0x3c, !PT ;  /* 0x000000060b027c12 */ /* 0x000fc8000f8e3cff */
[----:B--2---:R-:W-:-:S04]  /*3dc0*/  SHF.L.U32 R3, R2, 0x1f, RZ ;  /* 0x0000001f02037819 */ /* 0x004fc800000006ff */
[----:B------:R-:W1:Y:S02]  /*3dd0*/  SYNCS.PHASECHK.TRANS64.TRYWAIT P0, [UR5], R3 ;  /* 0x00000003ff0075a7 */ /* 0x000e640008001105 */
[----:B-1----:R-:W-:Y:S05]  /*3de0*/  @!P0 BRA `(.L_x_75) ;  /* 0x0000006400248947 */ /* 0x002fea0003800000 */
.L_x_173:
        /* <DEDUP_REMOVED lines=9> */
.L_x_175:
[----:B------:R-:W-:-:S04]  /*3e80*/  UIADD3 UR4, UPT, UPT, UR4, 0x1, URZ ;  /* 0x0000000104047890 */ /* 0x000fc8000fffe0ff */
[----:B------:R-:W-:-:S04]  /*3e90*/  UISETP.NE.AND UP0, UPT, UR4, 0x4, UPT ;  /* 0x000000040400788c */ /* 0x000fc8000bf05270 */
[----:B------:R-:W-:Y:S02]  /*3ea0*/  USEL UR5, URZ, 0x1, UP0 ;  /* 0x00000001ff057887 */ /* 0x000fe40008000000 */
[----:B------:R-:W-:-:S04]  /*3eb0*/  USEL UR4, UR4, URZ, UP0 ;  /* 0x000000ff04047287 */ /* 0x000fc80008000000 */
[----:B------:R-:W-:Y:S01]  /*3ec0*/  ULEA UR4, UR4, UR17, 0x3 ;  /* 0x0000001104047291 */ /* 0x000fe2000f8e18ff */
[----:B-1----:R-:W-:-:S04]  /*3ed0*/  LOP3.LUT R3, R2, UR5, RZ, 0x3c, !PT ;  /* 0x0000000502037c12 */ /* 0x002fc8000f8e3cff */
[----:B------:R-:W-:-:S04]  /*3ee0*/  SHF.L.U32 R3, R3, 0x1f, RZ ;  /* 0x0000001f03037819 */ /* 0x000fc800000006ff */
[----:B------:R-:W1:Y:S02]  /*3ef0*/  SYNCS.PHASECHK.TRANS64.TRYWAIT P0, [UR4], R3 ;  /* 0x00000003ff0075a7 */ /* 0x000e640008001104 */
[----:B-1----:R-:W-:Y:S05]  /*3f00*/  @!P0 BRA `(.L_x_77) ;  /* 0x00000064000c8947 */ /* 0x002fea0003800000 */
.L_x_177:
[----:B------:R-:W-:Y:S01]  /*3f10*/  NOP ;  /* 0x0000000000007918 */ /* 0x000fe20000000000 */
[----:B-1----:R-:W1:Y:S01]  /*3f20*/  LDS R0, [UR8+0x14] ;  /* 0x00001408ff007984 */ /* 0x002e620008000800 */
[----:B------:R-:W-:Y:S01]  /*3f30*/  ULOP3.LUT UR4, UR30, 0xffff, URZ, 0xc0, !UPT ;  /* 0x0000ffff1e047892 */ /* 0x000fe2000f8ec0ff */
[----:B------:R-:W-:Y:S01]  /*3f40*/  UMOV UR5, 0xffff ;  /* 0x0000ffff00057882 */ /* 0x000fe20000000000 */
[----:B------:R-:W-:Y:S02]  /*3f50*/  UMOV UR6, 0x1 ;  /* 0x0000000100067882 */ /* 0x000fe40000000000 */
[----:B------:R-:W-:-:S04]  /*3f60*/  USHF.R.U32.HI UR4, URZ, 0x5, UR4 ;  /* 0x00000005ff047899 */ /* 0x000fc80008011604 */
[----:B------:R-:W-:Y:S02]  /*3f70*/  USHF.L.U32 UR5, UR5, UR4, URZ ;  /* 0x0000000405057299 */ /* 0x000fe400080006ff */
[----:B------:R-:W-:-:S04]  /*3f80*/  USHF.L.U32 UR4, UR6, UR4, URZ ;  /* 0x0000000406047299 */ /* 0x000fc800080006ff */
[----:B-1----:R-:W-:-:S04]  /*3f90*/  LOP3.LUT R0, R0, UR5, RZ, 0xc0, !PT ;  /* 0x0000000500007c12 */ /* 0x002fc8000f8ec0ff */
[----:B------:R-:W-:-:S13]  /*3fa0*/  ISETP.NE.AND P0, PT, R0, UR5, PT ;  /* 0x0000000500007c0c */ /* 0x000fda000bf05270 */
[----:B------:R-:W-:Y:S05]  /*3fb0*/  @P0 BRA `(.L_x_78) ;  /* 0x0000000000580947 */ /* 0x000fea0003800000 */
[----:B------:R-:W1:Y:S02]  /*3fc0*/  LDS R0, [UR8+0x18] ;  /* 0x00001808ff007984 */ /* 0x000e640008000800 */
[----:B-1----:R-:W-:-:S04]  /*3fd0*/  LOP3.LUT R0, R0, UR4, RZ, 0xc0, !PT ;  /* 0x0000000400007c12 */ /* 0x002fc8000f8ec0ff */
[----:B------:R-:W-:-:S13]  /*3fe0*/  ISETP.NE.AND P0, PT, R0, UR4, PT ;  /* 0x0000000400007c0c */ /* 0x000fda000bf05270 */
[----:B------:R-:W-:Y:S05]  /*3ff0*/  @P0 BRA `(.L_x_79) ;  /* 0x00000000003c0947 */ /* 0x000fea0003800000 */
[----:B------:R-:W1:Y:S01]  /*4000*/  S2R R2, SR_LANEID ;  /* 0x0000000000027919 */ /* 0x000e620000000000 */
[----:B------:R-:W-:Y:S01]  /*4010*/  ULOP3.LUT UR5, URZ, UR5, URZ, 0x33, !UPT ;  /* 0x00000005ff057292 */ /* 0x000fe2000f8e33ff */
[----:B------:R-:W-:Y:S01]  /*4020*/  LOP3.LUT R4, RZ, UR4, RZ, 0x33, !PT ;  /* 0x00000004ff047c12 */ /* 0x000fe2000f8e33ff */
[----:B------:R-:W-:Y:S02]  /*4030*/  VOTEU.ANY UR4, UPT, PT ;  /* 0x0000000000047886 */ /* 0x000fe400038e0100 */
[----:B------:R-:W-:Y:S01]  /*4040*/  UFLO.U32 UR4, UR4 ;  /* 0x00000004000472bd */ /* 0x000fe200080e0000 */
[----:B------:R-:W2:Y:S01]  /*4050*/  REDUX UR6, R4 ;  /* 0x00000000040673c4 */ /* 0x000ea20000000000 */
[----:B------:R-:W-:-:S06]  /*4060*/  IMAD.U32 R0, RZ, RZ, UR5 ;  /* 0x00000005ff007e24 */ /* 0x000fcc000f8e00ff */
[----:B------:R4:W-:Y:S01]  /*4070*/  UTCATOMSWS.AND URZ, UR5 ;  /* 0x0000000500ff79e3 */ /* 0x0009e20008000000 */
[----:B------:R-:W3:Y:S01]  /*4080*/  REDUX UR7, R0 ;  /* 0x00000000000773c4 */ /* 0x000ee20000000000 */
[----:B-1----:R-:W-:Y:S01]  /*4090*/  ISETP.EQ.U32.AND P0, PT, R2, UR4, PT ;  /* 0x0000000402007c0c */ /* 0x002fe2000bf02070 */
[----:B--2---:R-:W-:Y:S01]  /*40a0*/  IMAD.U32 R2, RZ, RZ, UR6 ;  /* 0x00000006ff027e24 */ /* 0x004fe2000f8e00ff */
[----:B---3--:R-:W-:-:S11]  /*40b0*/  MOV R3, UR7 ;  /* 0x0000000700037c02 */ /* 0x008fd60008000f00 */
[----:B------:R4:W-:Y:S04]  /*40c0*/  @P0 ATOMS.AND RZ, [UR8+0x14], R3 ;  /* 0x00001403ffff098c */ /* 0x0009e8000a800008 */
[----:B------:R4:W-:Y:S01]  /*40d0*/  @P0 ATOMS.AND RZ, [UR8+0x18], R2 ;  /* 0x00001802ffff098c */ /* 0x0009e2000a800008 */
[----:B------:R-:W-:Y:S05]  /*40e0*/  BRA `(.L_x_80) ;  /* 0x0000000000147947 */ /* 0x000fea0003800000 */
.L_x_79:
[----:B------:R-:W-:Y:S02]  /*40f0*/  MOV R2, 0x4110 ;  /* 0x0000411000027802 */ /* 0x000fe40000000f00 */
[----:B---3-5:R-:W-:Y:S05]  /*4100*/  CALL.REL.NOINC `($__internal_0_$__cuda_sm10x_tcgen05_guardrail_trap_col_being_dealloced_not_returned_by_alloc) ;  /* 0x0000006400f07944 */ /* 0x028fea0003c00000 */
[----:B------:R-:W-:Y:S05]  /*4110*/  BRA `(.L_x_80) ;  /* 0x0000000000087947 */ /* 0x000fea0003800000 */
.L_x_78:
[----:B------:R-:W-:Y:S02]  /*4120*/  MOV R2, 0x4140 ;  /* 0x0000414000027802 */ /* 0x000fe40000000f00 */
[----:B---3-5:R-:W-:Y:S05]  /*4130*/  CALL.REL.NOINC `($__internal_2_$__cuda_sm10x_tcgen05_guardrail_trap_unallocated_columns_being_dealloced) ;  /* 0x0000006400fc7944 */ /* 0x028fea0003c00000 */
.L_x_80:
[----:B------:R-:W-:Y:S01]  /*4140*/  NOP ;  /* 0x0000000000007918 */ /* 0x000fe20000000000 */
[----:B----4-:R-:W-:Y:S05]  /*4150*/  EXIT ;  /* 0x000000000000794d */ /* 0x010fea0003800000 */
.L_x_62:
[----:B------:R-:W-:-:S09]  /*4160*/  UISETP.NE.OR UP0, UPT, UR18, 0x3, !UP3 ;  /* 0x000000031200788c */ /* 0x000fd2000df05670 */
[----:B------:R-:W-:Y:S05]  /*4170*/  BRA.U UP0, `(.L_x_81) ;  /* 0x0000001100847547 */ /* 0x000fea000b800000 */
[----:B------:R-:W2:Y:S01]  /*4180*/  LDCU.64 UR4, c[0x0][0x888] ;  /* 0x00011100ff0477ac */ /* 0x000ea20008000a00 */
[----:B------:R-:W3:Y:S01]  /*4190*/  S2UR UR8, SR_CgaCtaId ;  /* 0x00000000000879c3 */ /* 0x000ee20000008800 */
[----:B------:R-:W-:Y:S02]  /*41a0*/  HFMA2 R9, -RZ, RZ, 0, 0 ;  /* 0x00000000ff097431 */ /* 0x000fe400000001ff */
[----:B------:R-:W-:Y:S01]  /*41b0*/  IMAD.MOV.U32 R11, RZ, RZ, 0x1 ;  /* 0x00000001ff0b7424 */ /* 0x000fe200078e00ff */
[----:B------:R-:W4:Y:S01]  /*41c0*/  LDCU UR40, c[0x0][0x370] ;  /* 0x00006e00ff2877ac */ /* 0x000f220008000800 */
[----:B------:R-:W-:Y:S01]  /*41d0*/  IMAD.MOV.U32 R10, RZ, RZ, RZ ;  /* 0x000000ffff0a7224 */ /* 0x000fe200078e00ff */
[----:B------:R-:W-:Y:S01]  /*41e0*/  MOV R3, 0x1000 ;  /* 0x0000100000037802 */ /* 0x000fe20000000f00 */
[----:B------:R-:W4:Y:S01]  /*41f0*/  LDCU.128 UR44, c[0x0][0xb10] ;  /* 0x00016200ff2c77ac */ /* 0x000f220008000c00 */
[----:B------:R-:W1:Y:S01]  /*4200*/  LDC.64 R12, c[0x0][0x348] ;  /* 0x0000d200ff0c7b82 */ /* 0x000e620000000a00 */
[----:B------:R-:W3:Y:S01]  /*4210*/  LDCU UR37, c[0x0][0x374] ;  /* 0x00006e80ff2577ac */ /* 0x000ee20008000800 */
[----:B------:R-:W3:Y:S01]  /*4220*/  LDCU.64 UR38, c[0x0][0x890] ;  /* 0x00011200ff2677ac */ /* 0x000ee20008000a00 */
[----:B------:R-:W3:Y:S01]  /*4230*/  LDCU UR15, c[0x0][0xb0c] ;  /* 0x00016180ff0f77ac */ /* 0x000ee20008000800 */
[----:B--2---:R-:W-:Y:S01]  /*4240*/  UISETP.NE.U32.AND UP0, UPT, UR4, URZ, UPT ;  /* 0x000000ff0400728c */ /* 0x004fe2000bf05070 */
[----:B------:R-:W2:Y:S01]  /*4250*/  LDCU UR54, c[0x0][0xb20] ;  /* 0x00016400ff3677ac */ /* 0x000ea20008000800 */
[----:B------:R-:W2:Y:S01]  /*4260*/  LDCU UR4, c[0x0][0xb30] ;  /* 0x00016600ff0477ac */ /* 0x000ea20008000800 */
[----:B------:R-:W-:Y:S01]  /*4270*/  UMOV UR21, 0x400 ;  /* 0x0000040000157882 */ /* 0x000fe20000000000 */
[----:B----4-:R-:W-:-:S02]  /*4280*/  UIMAD.WIDE.U32 UR52, UR40, UR44, URZ ;  /* 0x0000002c283472a5 */ /* 0x010fc4000f8e00ff */
[----:B---3--:R-:W-:Y:S02]  /*4290*/  UIMAD.WIDE.U32 UR6, UR37, UR47, URZ ;  /* 0x0000002f250672a5 */ /* 0x008fe4000f8e00ff */
[----:B------:R-:W-:Y:S02]  /*42a0*/  ULEA UR21, UR8, UR21, 0x18 ;  /* 0x0000001508157291 */ /* 0x000fe4000f8ec0ff */
[----:B------:R-:W-:Y:S02]  /*42b0*/  UISETP.NE.U32.AND UP6, UPT, UR38, URZ, UPT ;  /* 0x000000ff2600728c */ /* 0x000fe4000bfc5070 */
[----:B------:R-:W-:Y:S02]  /*42c0*/  UIADD3 UR43, UPT, UPT, UR21, 0xb8, URZ ;  /* 0x000000b8152b7890 */ /* 0x000fe4000fffe0ff */
[----:B------:R-:W-:Y:S02]  /*42d0*/  UIADD3 UR33, UPT, UPT, UR21, 0xa0, URZ ;  /* 0x000000a015217890 */ /* 0x000fe4000fffe0ff */
[----:B------:R-:W-:-:S02]  /*42e0*/  UIADD3 UR25, UPT, UPT, UR21, 0xa8, URZ ;  /* 0x000000a815197890 */ /* 0x000fc4000fffe0ff */
[----:B------:R-:W-:Y:S02]  /*42f0*/  UIADD3 UR17, UPT, UPT, UR21, 0xb0, URZ ;  /* 0x000000b015117890 */ /* 0x000fe4000fffe0ff */
[----:B------:R-:W-:Y:S02]  /*4300*/  UISETP.NE.AND.EX UP5, UPT, UR5, URZ, UPT, UP0 ;  /* 0x000000ff0500728c */ /* 0x000fe4000bfa5300 */
[----:B------:R-:W-:Y:S01]  /*4310*/  UISETP.NE.AND UP0, UPT, UR42, 0x1, UPT ;  /* 0x000000012a00788c */ /* 0x000fe2000bf05270 */
[----:B------:R-:W-:Y:S01]  /*4320*/  UMOV UR52, UR53 ;  /* 0x0000003500347c82 */ /* 0x000fe20008000000 */
[----:B------:R-:W-:Y:S01]  /*4330*/  UMOV UR51, UR7 ;  /* 0x0000000700337c82 */ /* 0x000fe20008000000 */
[----:B------:R-:W-:Y:S02]  /*4340*/  USEL UR41, URZ, 0x1, UP4 ;  /* 0x00000001ff297887 */ /* 0x000fe4000a000000 */
[----:B------:R-:W-:Y:S02]  /*4350*/  UISETP.NE.AND UP0, UPT, UR15, 0x1, UPT ;  /* 0x000000010f00788c */ /* 0x000fe4000bf05270 */
[----:B------:R-:W-:-:S02]  /*4360*/  UPLOP3.LUT UP4, UPT, UPT, UPT, UPT, 0x40, 0x4 ;  /* 0x000000000004789c */ /* 0x000fc40003f8e870 */
[----:B------:R-:W-:Y:S01]  /*4370*/  UISETP.GE.AND UP2, UPT, UR42, 0x1, UPT ;  /* 0x000000012a00788c */ /* 0x000fe2000bf46270 */
[----:B------:R-:W3:Y:S01]  /*4380*/  LDCU.64 UR22, c[0x0][0xb28] ;  /* 0x00016500ff1677ac */ /* 0x000ee20008000a00 */
[----:B------:R-:W-:Y:S02]  /*4390*/  UISETP.NE.AND.EX UP6, UPT, UR39, URZ, UPT, UP6 ;  /* 0x000000ff2700728c */ /* 0x000fe4000bfc5360 */
[----:B------:R-:W-:Y:S02]  /*43a0*/  UPRMT UR43, UR8, 0x654, UR43 ;  /* 0x00000654082b7896 */ /* 0x000fe4000800002b */
[----:B------:R-:W-:Y:S02]  /*43b0*/  UPRMT UR50, UR8, 0x654, UR33 ;  /* 0x0000065408327896 */ /* 0x000fe40008000021 */
[----:B------:R-:W-:Y:S02]  /*43c0*/  UPRMT UR49, UR8, 0x654, UR25 ;  /* 0x0000065408317896 */ /* 0x000fe40008000019 */
[----:B------:R-:W-:-:S02]  /*43d0*/  UPRMT UR48, UR8, 0x654, UR17 ;  /* 0x0000065408307896 */ /* 0x000fc40008000011 */
[----:B------:R-:W-:Y:S02]  /*43e0*/  USHF.R.U32.HI UR52, URZ, UR45, UR52 ;  /* 0x0000002dff347299 */ /* 0x000fe40008011634 */
[----:B--2---:R-:W-:Y:S02]  /*43f0*/  USHF.R.U32.HI UR51, URZ, UR54, UR51 ;  /* 0x00000036ff337299 */ /* 0x004fe40008011633 */
[----:B------:R-:W-:Y:S02]  /*4400*/  UISETP.NE.AND UP0, UPT, UR46, 0x1, UPT ;  /* 0x000000012e00788c */ /* 0x000fe4000bf05270 */
[----:B-1----:R-:W-:-:S11]  /*4410*/  UISETP.NE.AND UP3, UPT, UR4, 0x1, UPT ;  /* 0x000000010400788c */ /* 0x002fd6000bf65270 */
.L_x_92:
[C---:B------:R-:W-:Y:S02]  /*4420*/  LEA R8, R10.reuse, UR21, 0x3 ;  /* 0x000000150a087c11 */ /* 0x040fe4000f8e18ff */
[----:B------:R-:W-:Y:S02]  /*4430*/  SHF.L.U32 R5, R9, 0x1f, RZ ;  /* 0x0000001f09057819 */ /* 0x000fe400000006ff */
[----:B------:R-:W-:Y:S02]  /*4440*/  LEA R6, R10, UR21, 0x4 ;  /* 0x000000150a067c11 */ /* 0x000fe4000f8e20ff */
[----:B-1----:R-:W1:Y:S02]  /*4450*/  SYNCS.PHASECHK.TRANS64.TRYWAIT P0, [R8+URZ+0xf0], R5 ;  /* 0x0000f005080075a7 */ /* 0x002e6400080011ff */
[----:B-1----:R-:W-:Y:S05]  /*4460*/  @!P0 BRA `(.L_x_82) ;  /* 0x0000005c00cc8947 */ /* 0x002fea0003800000 */
.L_x_178:
[----:B-1----:R-:W1:Y:S01]  /*4470*/  LDS.128 R4, [R6+0x180] ;  /* 0x0001800006047984 */ /* 0x002e620000000c00 */
[----:B------:R-:W-:Y:S01]  /*4480*/  UISETP.GE.AND UP0, UPT, UR42, 0x1, UPT ;  /* 0x000000012a00788c */ /* 0x000fe2000bf06270 */
[----:B------:R-:W-:Y:S01]  /*4490*/  @!PT LDS RZ, [RZ] ;  /* 0x00000000fffff984 */ /* 0x000fe20000000800 */
[----:B------:R-:W-:Y:S01]  /*44a0*/  @!PT LDS RZ, [RZ] ;  /* 0x00000000fffff984 */ /* 0x000fe20000000800 */
[----:B------:R-:W-:Y:S01]  /*44b0*/  @!PT LDS RZ, [RZ] ;  /* 0x00000000fffff984 */ /* 0x000fe20000000800 */
[----:B------:R-:W-:Y:S01]  /*44c0*/  @!PT LDS RZ, [RZ] ;  /* 0x00000000fffff984 */ /* 0x000fe20000000800 */
[----:B------:R2:W-:Y:S06]  /*44d0*/  MEMBAR.ALL.CTA ;  /* 0x0000000000007992 */ /* 0x0005ec0000008000 */
[----:B--2---:R-:W2:Y:S01]  /*44e0*/  FENCE.VIEW.ASYNC.S ;  /* 0x00000000000073c6 */ /* 0x004ea20000000000 */
[----:B-1----:R-:W-:Y:S11]  /*44f0*/  LOP3.LUT P0, RZ, R6, 0x1, RZ, 0xc0, !PT ;  /* 0x0000000106ff7812 */ /* 0x002ff6000780c0ff */
[----:B------:R-:W-:Y:S02]  /*4500*/  @!UPT UIADD3 URZ, UPT, UPT, URZ, URZ, URZ ;  /* 0x000000fffffff290 */ /* 0x000fe4000fffe0ff */
[----:B--2---:R-:W-:Y:S01]  /*4510*/  VOTEU.ANY UP2, P0 ;  /* 0x0000000000ff7886 */ /* 0x004fe20000040100 */
[----:B------:R-:W-:Y:S11]  /*4520*/  PLOP3.LUT P0, PT, PT, PT, UP2, 0x80, 0x8 ;  /* 0x000000000008781c */ /* 0x000ff60003f0f028 */
[----:B------:R-:W-:Y:S02]  /*4530*/  @!UPT UIADD3 URZ, UPT, UPT, URZ, URZ, URZ ;  /* 0x000000fffffff290 */ /* 0x000fe4000fffe0ff */
[----:B------:R-:W-:Y:S02]  /*4540*/  @P0 SHF.R.U32.HI R0, RZ, 0x10, R5 ;  /* 0x00000010ff000819 */ /* 0x000fe40000011605 */
[----:B------:R-:W-:Y:S02]  /*4550*/  @P0 MOV R2, R4 ;  /* 0x0000000400020202 */ /* 0x000fe40000000f00 */
[----:B------:R-:W-:Y:S01]  /*4560*/  @P0 R2UR UR4, R0 ;  /* 0x00000000000402ca */ /* 0x000fe200000e0000 */
[----:B------:R-:W-:Y:S01]  /*4570*/  VIADD R0, R8, 0x100 ;  /* 0x0000010008007836 */ /* 0x000fe20000000000 */
[----:B------:R-:W-:Y:S02]  /*4580*/  @P0 LOP3.LUT R4, R5, 0xffff, RZ, 0xc0, !PT ;  /* 0x0000ffff05040812 */ /* 0x000fe400078ec0ff */
[----:B------:R-:W-:Y:S02]  /*4590*/  @P0 R2UR UR6, R2 ;  /* 0x00000000020602ca */ /* 0x000fe400000e0000 */
[----:B------:R-:W-:Y:S02]  /*45a0*/  PRMT R0, RZ, 0x654, R0 ;  /* 0x00000654ff007816 */ /* 0x000fe40000000000 */
[----:B------:R-:W-:Y:S02]  /*45b0*/  @P0 R2UR UR5, R4 ;  /* 0x00000000040502ca */ /* 0x000fe400000e0000 */
[----:B------:R1:W-:Y:S03]  /*45c0*/  SYNCS.ARRIVE.TRANS64.RED.A1T0 RZ, [R0+URZ], RZ ;  /* 0x000000ff00ff79a7 */ /* 0x0003e600081004ff */
[----:B------:R-:W-:Y:S04]  /*45d0*/  @UP2 UMOV UR29, UR4 ;  /* 0x00000004001d2c82 */ /* 0x000fe80008000000 */
[----:B------:R-:W-:Y:S04]  /*45e0*/  @UP2 UMOV UR14, UR6 ;  /* 0x00000006000e2c82 */ /* 0x000fe80008000000 */
[----:B------:R-:W-:Y:S01]  /*45f0*/  @UP2 UMOV UR13, UR5 ;  /* 0x00000005000d2c82 */ /* 0x000fe20008000000 */
[----:B------:R-:W-:Y:S05]  /*4600*/  BRA.U !UP0, `(.L_x_83) ;  /* 0x0000000108c07547 */ /* 0x000fea000b800000 */
[----:B------:R-:W-:Y:S02]  /*4610*/  UIMAD.WIDE.U32 UR18, UR13, UR47, URZ ;  /* 0x0000002f0d1272a5 */ /* 0x000fe4000f8e00ff */
[----:B------:R-:W-:Y:S02]  /*4620*/  UP2UR UR16, UPR, URZ, 0x4 ;  /* 0x00000004ff107883 */ /* 0x000fe40008000000 */
[----:B------:R-:W-:Y:S02]  /*4630*/  UISETP.NE.AND UP2, UPT, UR46, 0x1, UPT ;  /* 0x000000012e00788c */ /* 0x000fe4000bf45270 */
[----:B------:R-:W-:Y:S02]  /*4640*/  UIMAD.WIDE.U32 UR26, UR14, UR44, URZ ;  /* 0x0000002c0e1a72a5 */ /* 0x000fe4000f8e00ff */
[----:B------:R-:W-:Y:S02]  /*4650*/  USEL UR4, UR37, UR51, !UP2 ;  /* 0x0000003325047287 */ /* 0x000fe4000d000000 */
[----:B------:R-:W-:Y:S02]  /*4660*/  UISETP.NE.AND UP0, UPT, UR15, 0x1, UPT ;  /* 0x000000010f00788c */ /* 0x000fe4000bf05270 */
[----:B------:R-:W-:Y:S02]  /*4670*/  UP2UR UR20, UPR, URZ, 0x2 ;  /* 0x00000002ff147883 */ /* 0x000fe40008000000 */
[----:B------:R-:W-:Y:S02]  /*4680*/  UISETP.NE.AND UP1, UPT, UR42, 0x1, UPT ;  /* 0x000000012a00788c */ /* 0x000fe4000bf25270 */
[----:B---3--:R-:W-:Y:S02]  /*4690*/  UIMAD.WIDE.U32 UR8, UR4, UR22, URZ ;  /* 0x00000016040872a5 */ /* 0x008fe4000f8e00ff */
[----:B------:R-:W-:Y:S01]  /*46a0*/  USEL UR7, UR40, UR52, !UP0 ;  /* 0x0000003428077287 */ /* 0x000fe2000c000000 */
[----:B------:R-:W-:Y:S02]  /*46b0*/  UMOV UR5, UR19 ;  /* 0x0000001300057c82 */ /* 0x000fe40008000000 */
[----:B------:R-:W-:Y:S02]  /*46c0*/  USHF.R.U32.HI UR6, URZ, UR54, UR5 ;  /* 0x00000036ff067299 */ /* 0x000fe40008011605 */
[----:B------:R-:W-:Y:S02]  /*46d0*/  UIMAD.WIDE.U32 UR10, UR7, UR22, URZ ;  /* 0x00000016070a72a5 */ /* 0x000fe4000f8e00ff */
[----:B------:R-:W-:Y:S02]  /*46e0*/  USEL UR6, UR13, UR6, !UP2 ;  /* 0x000000060d067287 */ /* 0x000fe4000d000000 */
[----:B------:R-:W-:Y:S01]  /*46f0*/  UISETP.NE.AND UP2, UPT, UR16, URZ, UPT ;  /* 0x000000ff1000728c */ /* 0x000fe2000bf45270 */
[----:B------:R-:W-:Y:S02]  /*4700*/  UMOV UR5, UR27 ;  /* 0x0000001b00057c82 */ /* 0x000fe40008000000 */
[----:B------:R-:W-:Y:S03]  /*4710*/  USHF.R.U32.HI UR12, URZ, UR45, UR5 ;  /* 0x0000002dff0c7299 */ /* 0x000fe60008011605 */
[----:B------:R-:W-:Y:S02]  /*4720*/  UMOV UR5, UR9 ;  /* 0x0000000900057c82 */ /* 0x000fe40008000000 */
[----:B------:R-:W-:Y:S03]  /*4730*/  @UP1 USHF.R.U32.HI UR4, URZ, UR23, UR5 ;  /* 0x00000017ff041299 */ /* 0x000fe60008011605 */
[----:B------:R-:W-:Y:S01]  /*4740*/  UMOV UR5, UR11 ;  /* 0x0000000b00057c82 */ /* 0x000fe20008000000 */
[----:B------:R-:W-:Y:S02]  /*4750*/  UIMAD UR4, UR42, UR4, URZ ;  /* 0x000000042a0472a4 */ /* 0x000fe4000f8e02ff */
[----:B------:R-:W-:Y:S02]  /*4760*/  @UP1 USHF.R.U32.HI UR7, URZ, UR23, UR5 ;  /* 0x00000017ff071299 */ /* 0x000fe40008011605 */
[----:B------:R-:W-:Y:S02]  /*4770*/  USEL UR5, UR14, UR12, !UP0 ;  /* 0x0000000c0e057287 */ /* 0x000fe4000c000000 */
[----:B------:R-:W-:Y:S02]  /*4780*/  UIMAD.WIDE.U32 UR10, UR6, UR22, URZ ;  /* 0x00000016060a72a5 */ /* 0x000fe4000f8e00ff */
[----:B------:R-:W-:Y:S02]  /*4790*/  UIMAD UR8, UR42, UR7, URZ ;  /* 0x000000072a0872a4 */ /* 0x000fe4000f8e02ff */
[----:B------:R-:W-:Y:S03]  /*47a0*/  UISETP.GE.AND UP0, UPT, UR6, UR4, UPT ;  /* 0x000000040600728c */ /* 0x000fe6000bf06270 */
[----:B------:R-:W-:Y:S01]  /*47b0*/  UMOV UR4, UR11 ;  /* 0x0000000b00047c82 */ /* 0x000fe20008000000 */
[----:B------:R-:W-:Y:S02]  /*47c0*/  UISETP.GE.OR UP0, UPT, UR5, UR8, UP0 ;  /* 0x000000080500728c */ /* 0x000fe40008706670 */
[----:B------:R-:W-:Y:S02]  /*47d0*/  USHF.R.U32.HI UR4, URZ, UR23, UR4 ;  /* 0x00000017ff047299 */ /* 0x000fe40008011604 */
[----:B------:R-:W-:Y:S02]  /*47e0*/  UIMAD.WIDE.U32 UR8, UR5, UR22, URZ ;  /* 0x00000016050872a5 */ /* 0x000fe4000f8e00ff */
[----:B------:R-:W-:Y:S04]  /*47f0*/  USEL UR10, UR6, UR4, !UP1 ;  /* 0x00000004060a7287 */ /* 0x000fe8000c800000 */
[----:B------:R-:W-:Y:S01]  /*4800*/  UIADD3 UR11, UPT, UPT, -UR10, URZ, URZ ;  /* 0x000000ff0a0b7290 */ /* 0x000fe2000fffe1ff */
[----:B------:R-:W-:Y:S02]  /*4810*/  @!UP0 UMOV UR4, UR9 ;  /* 0x0000000900048c82 */ /* 0x000fe40008000000 */
[----:B------:R-:W-:Y:S02]  /*4820*/  @!UP0 USHF.R.U32.HI UR4, URZ, UR23, UR4 ;  /* 0x00000017ff048299 */ /* 0x000fe40008011604 */
[----:B------:R-:W-:Y:S02]  /*4830*/  UIMAD UR8, UR42, UR11, UR6 ;  /* 0x0000000b2a0872a4 */ /* 0x000fe4000f8e0206 */
[----:B------:R-:W-:Y:S02]  /*4840*/  @!UP0 USEL UR4, UR5, UR4, !UP1 ;  /* 0x0000000405048287 */ /* 0x000fe4000c800000 */
[----:B------:R-:W-:Y:S02]  /*4850*/  UISETP.NE.AND UP1, UPT, UR20, URZ, UPT ;  /* 0x000000ff1400728c */ /* 0x000fe4000bf25270 */
[----:B------:R-:W-:Y:S02]  /*4860*/  @!UP0 UIMAD UR8, UR7, UR8, UR4 ;  /* 0x00000008070882a4 */ /* 0x000fe4000f8e0204 */
[----:B------:R-:W-:Y:S02]  /*4870*/  @!UP0 UIADD3 UR9, UPT, UPT, UR10, -UR4, URZ ;  /* 0x800000040a098290 */ /* 0x000fe4000fffe0ff */
[----:B------:R-:W-:Y:S02]  /*4880*/  UIADD3 UR4, UPT, UPT, -UR5, URZ, URZ ;  /* 0x000000ff05047290 */ /* 0x000fe4000fffe1ff */
[----:B------:R-:W-:Y:S02]  /*4890*/  UIADD3 UR7, UPT, UPT, -UR6, URZ, URZ ;  /* 0x000000ff06077290 */ /* 0x000fe4000fffe1ff */
[----:B------:R-:W-:Y:S02]  /*48a0*/  @!UP0 UIMAD UR6, UR9, UR42, UR5 ;  /* 0x0000002a090682a4 */ /* 0x000fe4000f8e0205 */
[----:B------:R-:W-:Y:S02]  /*48b0*/  UIMAD UR14, UR15, UR4, UR14 ;  /* 0x000000040f0e72a4 */ /* 0x000fe4000f8e020e */
[----:B------:R-:W-:Y:S01]  /*48c0*/  UIMAD UR13, UR46, UR7, UR13 ;  /* 0x000000072e0d72a4 */ /* 0x000fe2000f8e020d */
[----:B------:R-:W-:Y:S02]  /*48d0*/  @!UP0 UMOV UR5, UR8 ;  /* 0x0000000800058c82 */ /* 0x000fe40008000000 */
[----:B------:R-:W-:Y:S02]  /*48e0*/  UIMAD UR14, UR5, UR15, UR14 ;  /* 0x0000000f050e72a4 */ /* 0x000fe4000f8e020e */
[----:B------:R-:W-:Y:S11]  /*48f0*/  UIMAD UR13, UR6, UR46, UR13 ;  /* 0x0000002e060d72a4 */ /* 0x000ff6000f8e020d */
[----:B------:R-:W-:Y:S01]  /*4900*/  @!UPT UIADD3 URZ, UPT, UPT, URZ, URZ, URZ ;  /* 0x000000fffffff290 */ /* 0x000fe2000fffe0ff */
.L_x_83:
[----:B------:R-:W2:Y:S01]  /*4910*/  @!UP3 LDCU.128 UR8, c[0x0][0xb10] ;  /* 0x00016200ff08b7ac */ /* 0x000ea20008000c00 */
[----:B------:R-:W-:Y:S02]  /*4920*/  ISETP.NE.U32.AND P0, PT, RZ, UR38, PT ;  /* 0x00000026ff007c0c */ /* 0x000fe4000bf05070 */
[----:B------:R-:W-:Y:S02]  /*4930*/  SHF.L.U32 R4, R11, 0x1f, RZ ;  /* 0x0000001f0b047819 */ /* 0x000fe400000006ff */
[----:B------:R-:W-:Y:S01]  /*4940*/  ISETP.NE.AND.EX P0, PT, RZ, UR39, PT, P0 ;  /* 0x00000027ff007c0c */ /* 0x000fe2000bf05300 */
[----:B------:R-:W4:Y:S01]  /*4950*/  @!UP3 LDCU UR5, c[0x0][0xb0c] ;  /* 0x00016180ff05b7ac */ /* 0x000f220008000800 */
[----:B------:R-:W-:Y:S02]  /*4960*/  USHF.L.U32 UR35, UR30, 0x6, URZ ;  /* 0x000000061e237899 */ /* 0x000fe400080006ff */
[----:B------:R-:W-:Y:S02]  /*4970*/  USHF.L.U32 UR34, UR31, 0x8, URZ ;  /* 0x000000081f227899 */ /* 0x000fe400080006ff */
[----:B--2---:R-:W-:Y:S07]  /*4980*/  UIMAD.WIDE.U32 UR6, UR14, UR8, URZ ;  /* 0x000000080e0672a5 */ /* 0x004fee000f8e00ff */
[----:B------:R-:W-:Y:S01]  /*4990*/  @!UP3 UMOV UR4, UR7 ;  /* 0x000000070004bc82 */ /* 0x000fe20008000000 */
[----:B----4-:R-:W-:Y:S02]  /*49a0*/  @!UP3 UISETP.NE.AND UP0, UPT, UR5, 0x1, UPT ;  /* 0x000000010500b88c */ /* 0x010fe4000bf05270 */
[----:B------:R-:W-:Y:S02]  /*49b0*/  @!UP3 USHF.R.U32.HI UR4, URZ, UR9, UR4 ;  /* 0x00000009ff04b299 */ /* 0x000fe40008011604 */
[----:B------:R-:W-:Y:S02]  /*49c0*/  UIMAD.WIDE.U32 UR6, UR13, UR11, URZ ;  /* 0x0000000b0d0672a5 */ /* 0x000fe4000f8e00ff */
[----:B------:R-:W-:Y:S02]  /*49d0*/  @!UP3 USEL UR8, UR14, UR4, !UP0 ;  /* 0x000000040e08b287 */ /* 0x000fe4000c000000 */
[----:B------:R-:W-:Y:S03]  /*49e0*/  @!UP3 UISETP.NE.AND UP0, UPT, UR10, 0x1, UPT ;  /* 0x000000010a00b88c */ /* 0x000fe6000bf05270 */
[----:B------:R-:W-:Y:S02]  /*49f0*/  @!UP3 UMOV UR6, UR7 ;  /* 0x000000070006bc82 */ /* 0x000fe40008000000 */
[----:B------:R-:W2:Y:S02]  /*4a00*/  @!UP3 LDCU UR4, c[0x0][0xb20] ;  /* 0x00016400ff04b7ac */ /* 0x000ea40008000800 */
[----:B--2---:R-:W-:Y:S04]  /*4a10*/  @!UP3 USHF.R.U32.HI UR6, URZ, UR4, UR6 ;  /* 0x00000004ff06b299 */ /* 0x004fe80008011606 */
[----:B------:R-:W-:Y:S04]  /*4a20*/  @!UP3 USEL UR6, UR13, UR6, !UP0 ;  /* 0x000000060d06b287 */ /* 0x000fe8000c000000 */
[----:B------:R-:W-:Y:S02]  /*4a30*/  @!UP3 UIADD3 UR4, UPT, UPT, -UR8, UR6, URZ ;  /* 0x000000060804b290 */ /* 0x000fe4000fffe1ff */
[----:B------:R-:W-:Y:S02]  /*4a40*/  @!UP3 UIADD3 UR6, UPT, UPT, UR8, -UR6, URZ ;  /* 0x800000060806b290 */ /* 0x000fe4000fffe0ff */
[----:B------:R-:W-:Y:S02]  /*4a50*/  @!UP3 UIMAD UR14, UR4, UR5, UR14 ;  /* 0x00000005040eb2a4 */ /* 0x000fe4000f8e020e */
[----:B------:R-:W-:Y:S01]  /*4a60*/  @!UP3 UIMAD UR13, UR6, UR10, UR13 ;  /* 0x0000000a060db2a4 */ /* 0x000fe2000f8e020d */
[----:B------:R-:W-:Y:S11]  /*4a70*/  BRA.U UP4, `(.L_x_84) ;  /* 0x0000000104107547 */ /* 0x000ff6000b800000 */
[----:B-1----:R-:W-:Y:S04]  /*4a80*/  MOV R0, UR41 ;  /* 0x0000002900007c02 */ /* 0x002fe80008000f00 */
[----:B------:R-:W-:Y:S04]  /*4a90*/  SHF.L.U32 R5, R0, 0x1f, RZ ;  /* 0x0000001f00057819 */ /* 0x000fe800000006ff */
[----:B------:R-:W1:Y:S02]  /*4aa0*/  SYNCS.PHASECHK.TRANS64.TRYWAIT P1, [UR21+0xe8], R5 ;  /* 0x0000e805ff0075a7 */ /* 0x000e640008021115 */
[----:B-1----:R-:W-:Y:S05]  /*4ab0*/  @!P1 BRA `(.L_x_85) ;  /* 0x00000058004c9947 */ /* 0x002fea0003800000 */
.L_x_84:
[----:B------:R-:W-:Y:S05]  /*4ac0*/  BRA.U !UP6, `(.L_x_86) ;  /* 0x000000010e387547 */ /* 0x000fea000b800000 */
[----:B------:R-:W-:Y:S01]  /*4ad0*/  UPLOP3.LUT UP1, UPT, UPT, UPT, UP5, 0x80, 0x8 ;  /* 0x000000000008789c */ /* 0x000fe20003f2f050 */
[----:B-1----:R-:W-:Y:S01]  /*4ae0*/  HFMA2 R0, -RZ, RZ, 0, 5.9604644775390625e-08 ;  /* 0x00000001ff007431 */ /* 0x002fe200000001ff */
[----:B------:R-:W1:Y:S01]  /*4af0*/  LDCU.64 UR8, c[0x0][0x358] ;  /* 0x00006b00ff0877ac */ /* 0x000e620008000a00 */
[----:B------:R-:W-:Y:S03]  /*4b00*/  IMAD.MOV.U32 R85, RZ, RZ, 0x1 ;  /* 0x00000001ff557424 */ /* 0x000fe600078e00ff */
[----:B------:R-:W-:Y:S05]  /*4b10*/  PLOP3.LUT P1, PT, PT, PT, UP1, 0x80, 0x8 ;  /* 0x000000000008781c */ /* 0x000fea0003f2f018 */
[----:B------:R-:W2:Y:S01]  /*4b20*/  @UP1 LDCU.64 UR4, c[0x0][0x888] ;  /* 0x00011100ff0417ac */ /* 0x000ea20008000a00 */
[----:B------:R-:W-:Y:S07]  /*4b30*/  @UP1 UIMAD UR6, UR36, UR38, URZ ;  /* 0x00000026240612a4 */ /* 0x000fee000f8e02ff */
[----:B------:R-:W-:Y:S01]  /*4b40*/  @!P1 PRMT R85, R0, 0x7610, R85 ;  /* 0x0000761000559816 */ /* 0x000fe20000000055 */
[----:B--2---:R-:W-:Y:S06]  /*4b50*/  @UP1 UIMAD.WIDE UR4, UR6, 0x4, UR4 ;  /* 0x00000004060418a5 */ /* 0x004fec000f8e0204 */
[----:B------:R-:W-:Y:S01]  /*4b60*/  IMAD.U32 R6, RZ, RZ, UR4 ;  /* 0x00000004ff067e24 */ /* 0x000fe2000f8e00ff */
[----:B------:R-:W-:Y:S04]  /*4b70*/  MOV R7, UR5 ;  /* 0x0000000500077c02 */ /* 0x000fe80008000f00 */
[----:B------:R-:W2:Y:S01]  /*4b80*/  @!UP1 LDCU UR4, c[0x0][0x880] ;  /* 0x00011000ff0497ac */ /* 0x000ea20008000800 */
[----:B-1---5:R4:W5:Y:S02]  /*4b90*/  @P1 LDG.E R41, desc[UR8][R6.64] ;  /* 0x0000000806291981 */ /* 0x022964000c1e1900 */
[----:B--2-4-:R-:W-:Y:S07]  /*4ba0*/  @!P1 IMAD.U32 R41, RZ, RZ, UR4 ;  /* 0x00000004ff299e24 */ /* 0x014fee000f8e00ff */
.L_x_86:
[----:B-----5:R-:W-:Y:S01]  /*4bb0*/  @!P0 FSETP.EQ.AND P2, PT, R41, RZ, PT ;  /* 0x000000ff2900820b */ /* 0x020fe20003f42000 */
[----:B------:R-:W-:Y:S01]  /*4bc0*/  @!UPT UIADD3 URZ, UPT, UPT, URZ, URZ, URZ ;  /* 0x000000fffffff290 */ /* 0x000fe2000fffe0ff */
[----:B------:R-:W-:Y:S11]  /*4bd0*/  @!P0 BRA `(.L_x_87) ;  /* 0x0000000000148947 */ /* 0x000ff60003800000 */
[----:B------:R-:W-:Y:S02]  /*4be0*/  LOP3.LUT P0, RZ, R85, 0xff, RZ, 0xc0, !PT ;  /* 0x000000ff55ff7812 */ /* 0x000fe4000780c0ff */
[----:B------:R-:W-:Y:S04]  /*4bf0*/  PLOP3.LUT P2, PT, PT, PT, UP1, 0x80, 0x8 ;  /* 0x000000000008781c */ /* 0x000fe80003f4f018 */
[----:B------:R-:W-:Y:S07]  /*4c00*/  PLOP3.LUT P2, PT, P2, PT, PT, 0x8, 0x80 ;  /* 0x000000000080781c */ /* 0x000fee000174e170 */
[----:B------:R-:W-:Y:S11]  /*4c10*/  @P0 FSETP.EQ.AND P2, PT, R41, RZ, PT ;  /* 0x000000ff2900020b */ /* 0x000ff60003f42000 */
[----:B------:R-:W-:Y:S02]  /*4c20*/  @!UPT UIADD3 URZ, UPT, UPT, URZ, URZ, URZ ;  /* 0x000000fffffff290 */ /* 0x000fe4000fffe0ff */
.L_x_87:
[----:B------:R-:W2:Y:S01]  /*4c30*/  SYNCS.PHASECHK.TRANS64.TRYWAIT P0, [UR21+0xc0], R4 ;  /* 0x0000c004ff0075a7 */ /* 0x000ea20008001115 */
[----:B------:R-:W-:Y:S04]  /*4c40*/  ELECT P1, URZ, PT ;  /* 0x0000000000ff782f */ /* 0x000fe80003820000 */
[----:B------:R-:W-:Y:S01]  /*4c50*/  PLOP3.LUT P1, PT, P2, P1, PT, 0xf2, 0x2f ;  /* 0x00000000002f781c */ /* 0x000fe20001723e72 */
[----:B------:R-:W-:Y:S01]  /*4c60*/  @!UPT UIADD3 URZ, UPT, UPT, URZ, URZ, URZ ;  /* 0x000000fffffff290 */ /* 0x000fe2000fffe0ff */
[----:B--2---:R-:W-:Y:S11]  /*4c70*/  @!P0 BRA `(.L_x_88) ;  /* 0x0000005400f48947 */ /* 0x004ff60003800000 */
.L_x_181:
[----:B------:R-:W-:Y:S01]  /*4c80*/  @!P1 IADD3 R2, P0, PT, R12, 0x580, RZ ;  /* 0x000005800c029810 */ /* 0x000fe20007f1e0ff */
[----:B------:R-:W-:Y:S01]  /*4c90*/  VOTEU.ALL UP0, P1 ;  /* 0x0000000000ff7886 */ /* 0x000fe20000800000 */
[----:B------:R-:W-:Y:S01]  /*4ca0*/  UMOV UR6, 0x0 ;  /* 0x0000000000067882 */ /* 0x000fe20000000000 */
[----:B------:R-:W-:Y:S01]  /*4cb0*/  UMOV UR7, 0x10000000 ;  /* 0x1000000000077882 */ /* 0x000fe20000000000 */
[----:B------:R-:W-:Y:S01]  /*4cc0*/  @!P1 R2UR UR5, R2 ;  /* 0x00000000020592ca */ /* 0x000fe200000e0000 */
[----:B-1----:R-:W-:Y:S01]  /*4cd0*/  @!P1 IMAD.X R0, RZ, RZ, R13, P0 ;  /* 0x000000ffff009224 */ /* 0x002fe200000e060d */
[----:B------:R-:W-:Y:S01]  /*4ce0*/  @!UP0 UIADD3 UR32, UPT, UPT, UR21, 0x200, URZ ;  /* 0x0000020015208890 */ /* 0x000fe2000fffe0ff */
[----:B------:R-:W-:Y:S03]  /*4cf0*/  VOTEU.ALL UP0, P1 ;  /* 0x0000000000ff7886 */ /* 0x000fe60000800000 */
[----:B------:R-:W-:Y:S01]  /*4d00*/  @!P1 R2UR UR4, R0 ;  /* 0x00000000000492ca */ /* 0x000fe200000e0000 */
[----:B------:R-:W-:Y:S06]  /*4d10*/  @!P1 IMAD.MOV.U32 R0, RZ, RZ, 0x1000 ;  /* 0x00001000ff009424 */ /* 0x000fec00078e00ff */
[----:B------:R-:W-:Y:S06]  /*4d20*/  IMAD.U32 R6, RZ, RZ, UR5 ;  /* 0x00000005ff067e24 */ /* 0x000fec000f8e00ff */
[----:B------:R-:W-:Y:S01]  /*4d30*/  IMAD.U32 R7, RZ, RZ, UR4 ;  /* 0x00000004ff077e24 */ /* 0x000fe2000f8e00ff */
[----:B------:R-:W-:Y:S04]  /*4d40*/  @!P1 R2UR UR4, R6 ;  /* 0x00000000060492ca */ /* 0x000fe800000e0000 */
[----:B------:R-:W-:Y:S11]  /*4d50*/  @!P1 R2UR UR5, R7 ;  /* 0x00000000070592ca */ /* 0x000ff600000e0000 */
[----:B------:R-:W-:Y:S02]  /*4d60*/  @!UPT UIADD3 URZ, UPT, UPT, URZ, URZ, URZ ;  /* 0x000000fffffff290 */ /* 0x000fe4000fffe0ff */
[----:B------:R1:W-:Y:S01]  /*4d70*/  @!UP0 UTMALDG.3D [UR32], [UR4], desc[UR6] ;  /* 0x00000620040085b4 */ /* 0x0003e20008011000 */
[----:B------:R1:W-:Y:S01]  /*4d80*/  @!P1 SYNCS.ARRIVE.TRANS64.RED.A0TR RZ, [UR21+0xa0], R0 ;  /* 0x0000a000ffff99a7 */ /* 0x0003e20008300415 */
[----:B------:R-:W-:Y:S01]  /*4d90*/  SYNCS.ARRIVE.TRANS64.RED.A1T0 RZ, [UR50], RZ ;  /* 0x000000ffffff79a7 */ /* 0x000fe20008100432 */
[----:B------:R-:W2:Y:S02]  /*4da0*/  SYNCS.PHASECHK.TRANS64.TRYWAIT P0, [UR21+0xc8], R4 ;  /* 0x0000c804ff0075a7 */ /* 0x000ea40008001115 */
[----:B-12---:R-:W-:Y:S05]  /*4db0*/  @!P0 BRA `(.L_x_89) ;  /* 0x0000005400bc8947 */ /* 0x006fea0003800000 */
.L_x_183:
[----:B------:R-:W-:Y:S01]  /*4dc0*/  @!P1 IADD3 R2, P0, PT, R12, 0x580, RZ ;  /* 0x000005800c029810 */ /* 0x000fe20007f1e0ff */
[----:B------:R-:W-:Y:S01]  /*4dd0*/  VOTEU.ALL UP0, P1 ;  /* 0x0000000000ff7886 */ /* 0x000fe20000800000 */
[----:B------:R-:W-:Y:S01]  /*4de0*/  UMOV UR6, 0x0 ;  /* 0x0000000000067882 */ /* 0x000fe20000000000 */
[----:B------:R-:W-:Y:S01]  /*4df0*/  UMOV UR7, 0x10000000 ;  /* 0x1000000000077882 */ /* 0x000fe20000000000 */
[----:B------:R-:W-:Y:S01]  /*4e00*/  @!P1 R2UR UR5, R2 ;  /* 0x00000000020592ca */ /* 0x000fe200000e0000 */
[----:B------:R-:W-:Y:S01]  /*4e10*/  @!P1 IMAD.X R0, RZ, RZ, R13, P0 ;  /* 0x000000ffff009224 */ /* 0x000fe200000e060d */
[----:B------:R-:W-:Y:S02]  /*4e20*/  @!UP0 UIADD3 UR26, UPT, UPT, UR34, 0x40, URZ ;  /* 0x00000040221a8890 */ /* 0x000fe4000fffe0ff */
[----:B------:R-:W-:Y:S02]  /*4e30*/  @!UP0 UIADD3 UR24, UPT, UPT, UR21, 0x1200, URZ ;  /* 0x0000120015188890 */ /* 0x000fe4000fffe0ff */
[----:B------:R-:W-:Y:S01]  /*4e40*/  @!P1 R2UR UR4, R0 ;  /* 0x00000000000492ca */ /* 0x000fe200000e0000 */
[----:B------:R-:W-:Y:S01]  /*4e50*/  VOTEU.ALL UP0, P1 ;  /* 0x0000000000ff7886 */ /* 0x000fe20000800000 */
[----:B------:R-:W-:Y:S01]  /*4e60*/  @!P1 IMAD.MOV.U32 R0, RZ, RZ, 0x1000 ;  /* 0x00001000ff009424 */ /* 0x000fe200078e00ff */
[----:B------:R-:W-:Y:S01]  /*4e70*/  UMOV UR27, UR35 ;  /* 0x00000023001b7c82 */ /* 0x000fe20008000000 */
[----:B------:R-:W-:Y:S03]  /*4e80*/  UMOV UR28, UR36 ;  /* 0x00000024001c7c82 */ /* 0x000fe60008000000 */
        /* <DEDUP_REMOVED lines=8> */
[----:B------:R-:W4:Y:S02]  /*4f10*/  SYNCS.PHASECHK.TRANS64.TRYWAIT P0, [UR21+0xd0], R4 ;  /* 0x0000d004ff0075a7 */ /* 0x000f240008001115 */
[----:B--2-4-:R-:W-:Y:S05]  /*4f20*/  @!P0 BRA `(.L_x_90) ;  /* 0x0000005400788947 */ /* 0x014fea0003800000 */
.L_x_185:
[----:B------:R-:W-:Y:S01]  /*4f30*/  @!P1 IADD3 R2, P0, PT, R12, 0x580, RZ ;  /* 0x000005800c029810 */ /* 0x000fe20007f1e0ff */
[----:B------:R-:W-:Y:S01]  /*4f40*/  VOTEU.ALL UP0, P1 ;  /* 0x0000000000ff7886 */ /* 0x000fe20000800000 */
[----:B------:R-:W-:Y:S01]  /*4f50*/  UMOV UR6, 0x0 ;  /* 0x0000000000067882 */ /* 0x000fe20000000000 */
[----:B------:R-:W-:Y:S01]  /*4f60*/  UMOV UR7, 0x10000000 ;  /* 0x1000000000077882 */ /* 0x000fe20000000000 */
[----:B------:R-:W-:Y:S01]  /*4f70*/  @!P1 R2UR UR5, R2 ;  /* 0x00000000020592ca */ /* 0x000fe200000e0000 */
[----:B------:R-:W-:Y:S01]  /*4f80*/  @!P1 IMAD.X R0, RZ, RZ, R13, P0 ;  /* 0x000000ffff009224 */ /* 0x000fe200000e060d */
[----:B------:R-:W-:Y:S01]  /*4f90*/  @!UP0 UIADD3 UR18, UPT, UPT, UR34, 0x80, URZ ;  /* 0x0000008022128890 */ /* 0x000fe2000fffe0ff */
[----:B------:R-:W-:Y:S01]  /*4fa0*/  VIADD R10, R10, 0x1 ;  /* 0x000000010a0a7836 */ /* 0x000fe20000000000 */
        /* <DEDUP_REMOVED lines=16> */
.L_x_187:
[----:B------:R-:W-:Y:S01]  /*50b0*/  @!P1 IADD3 R2, P0, PT, R12, 0x580, RZ ;  /* 0x000005800c029810 */ /* 0x000fe20007f1e0ff */
[----:B------:R-:W-:Y:S01]  /*50c0*/  VOTEU.ALL UP0, P1 ;  /* 0x0000000000ff7886 */ /* 0x000fe20000800000 */
[----:B------:R-:W-:Y:S01]  /*50d0*/  UMOV UR6, 0x0 ;  /* 0x0000000000067882 */ /* 0x000fe20000000000 */
[----:B------:R-:W-:Y:S01]  /*50e0*/  UMOV UR7, 0x10000000 ;  /* 0x1000000000077882 */ /* 0x000fe20000000000 */
[----:B------:R-:W-:Y:S01]  /*50f0*/  @!P1 R2UR UR5, R2 ;  /* 0x00000000020592ca */ /* 0x000fe200000e0000 */
[----:B------:R-:W-:Y:S01]  /*5100*/  @!P1 IMAD.X R0, RZ, RZ, R13, P0 ;  /* 0x000000ffff009224 */ /* 0x000fe200000e060d */
[----:B------:R-:W-:Y:S01]  /*5110*/  @!UP0 UIADD3 UR10, UPT, UPT, UR34, 0xc0, URZ ;  /* 0x000000c0220a8890 */ /* 0x000fe2000fffe0ff */
[----:B------:R-:W-:Y:S01]  /*5120*/  R2UR UR16, R87 ;  /* 0x00000000571072ca */ /* 0x000fe200000e0000 */
[----:B------:R-:W-:Y:S01]  /*5130*/  @!UP0 UIADD3 UR8, UPT, UPT, UR21, 0x3200, URZ ;  /* 0x0000320015088890 */ /* 0x000fe2000fffe0ff */
[----:B------:R-:W-:Y:S01]  /*5140*/  ISETP.NE.AND P0, PT, R10, 0x2, PT ;  /* 0x000000020a00780c */ /* 0x000fe20003f05270 */
[----:B------:R-:W-:Y:S01]  /*5150*/  @!UP0 UIADD3 UR9, UPT, UPT, UR21, 0xb8, URZ ;  /* 0x000000b815098890 */ /* 0x000fe2000fffe0ff */
[----:B------:R-:W-:Y:S01]  /*5160*/  @!P1 R2UR UR4, R0 ;  /* 0x00000000000492ca */ /* 0x000fe200000e0000 */
[----:B------:R-:W-:Y:S01]  /*5170*/  VOTEU.ALL UP0, P1 ;  /* 0x0000000000ff7886 */ /* 0x000fe20000800000 */
[----:B------:R-:W-:Y:S01]  /*5180*/  UMOV UR11, UR35 ;  /* 0x00000023000b7c82 */ /* 0x000fe20008000000 */
[----:B------:R-:W-:Y:S01]  /*5190*/  UMOV UR12, UR36 ;  /* 0x00000024000c7c82 */ /* 0x000fe20008000000 */
[----:B------:R-:W-:Y:S01]  /*51a0*/  SEL R0, RZ, 0x1, P0 ;  /* 0x00000001ff007807 */ /* 0x000fe20000000000 */
[----:B------:R-:W-:Y:S01]  /*51b0*/  UIADD3 UR31, UPT, UPT, UR13, UR59, URZ ;  /* 0x0000003b0d1f7290 */ /* 0x000fe2000fffe0ff */
[----:B-1----:R-:W-:Y:S01]  /*51c0*/  IMAD.U32 R4, RZ, RZ, UR5 ;  /* 0x00000005ff047e24 */ /* 0x002fe2000f8e00ff */
[----:B------:R-:W-:Y:S01]  /*51d0*/  LOP3.LUT R11, R11, 0x1, RZ, 0x3c, !PT ;  /* 0x000000010b0b7812 */ /* 0x000fe200078e3cff */
[----:B------:R-:W-:Y:S01]  /*51e0*/  UMOV UR36, UR29 ;  /* 0x0000001d00247c82 */ /* 0x000fe20008000000 */
[----:B------:R-:W-:Y:S01]  /*51f0*/  LOP3.LUT R9, R9, R0, RZ, 0x3c, !PT ;  /* 0x0000000009097212 */ /* 0x000fe200078e3cff */
[----:B------:R-:W-:Y:S01]  /*5200*/  UIADD3 UR30, UPT, UPT, UR14, UR16, URZ ;  /* 0x000000100e1e7290 */ /* 0x000fe2000fffe0ff */
[----:B------:R-:W-:Y:S01]  /*5210*/  SEL R10, R10, RZ, P0 ;  /* 0x000000ff0a0a7207 */ /* 0x000fe20000000000 */
[----:B------:R-:W-:Y:S01]  /*5220*/  UPLOP3.LUT UP4, UPT, UPT, UPT, UPT, 0x80, 0x8 ;  /* 0x000000000008789c */ /* 0x000fe20003f8f070 */
[----:B------:R-:W-:Y:S01]  /*5230*/  IMAD.U32 R5, RZ, RZ, UR4 ;  /* 0x00000004ff057e24 */ /* 0x000fe2000f8e00ff */
[----:B------:R-:W-:Y:S04]  /*5240*/  @!P1 R2UR UR4, R4 ;  /* 0x00000000040492ca */ /* 0x000fe800000e0000 */
[----:B------:R-:W-:Y:S11]  /*5250*/  @!P1 R2UR UR5, R5 ;  /* 0x00000000050592ca */ /* 0x000ff600000e0000 */
[----:B------:R-:W-:Y:S02]  /*5260*/  @!UPT UIADD3 URZ, UPT, UPT, URZ, URZ, URZ ;  /* 0x000000fffffff290 */ /* 0x000fe4000fffe0ff */
[----:B------:R1:W-:Y:S01]  /*5270*/  @!UP0 UTMALDG.3D [UR8], [UR4], desc[UR6] ;  /* 0x00000608040085b4 */ /* 0x0003e20008011000 */
[----:B------:R1:W-:Y:S01]  /*5280*/  @!P1 SYNCS.ARRIVE.TRANS64.RED.A0TR RZ, [UR21+0xb8], R3 ;  /* 0x0000b803ffff99a7 */ /* 0x0003e20008300415 */
[----:B------:R-:W-:Y:S01]  /*5290*/  SYNCS.ARRIVE.TRANS64.RED.A1T0 RZ, [UR43], RZ ;  /* 0x000000ffffff79a7 */ /* 0x000fe2000810042b */
[----:B------:R-:W-:Y:S05]  /*52a0*/  BRA.U UP2, `(.L_x_92) ;  /* 0xfffffff1025c7547 */ /* 0x000fea000b83ffff */
[----:B-1----:R-:W-:-:S04]  /*52b0*/  SHF.L.U32 R3, R11, 0x1f, RZ ;  /* 0x0000001f0b037819 */ /* 0x002fc800000006ff */
[----:B------:R-:W1:Y:S02]  /*52c0*/  SYNCS.PHASECHK.TRANS64.TRYWAIT P0, [UR21+0xc0], R3 ;  /* 0x0000c003ff0075a7 */ /* 0x000e640008001115 */
[----:B-1----:R-:W-:Y:S05]  /*52d0*/  @!P0 BRA `(.L_x_93) ;  /* 0x0000005000bc8947 */ /* 0x002fea0003800000 */
.L_x_189:
[----:B------:R-:W2:Y:S02]  /*52e0*/  SYNCS.PHASECHK.TRANS64.TRYWAIT P0, [UR21+0xc8], R3 ;  /* 0x0000c803ff0075a7 */ /* 0x000ea40008001115 */
[----:B--2---:R-:W-:Y:S05]  /*52f0*/  @!P0 BRA `(.L_x_94) ;  /* 0x0000005000cc8947 */ /* 0x004fea0003800000 */
.L_x_191:
[----:B------:R-:W2:Y:S02]  /*5300*/  SYNCS.PHASECHK.TRANS64.TRYWAIT P0, [UR21+0xd0], R3 ;  /* 0x0000d003ff0075a7 */ /* 0x000ea40008001115 */
[----:B--2---:R-:W-:Y:S05]  /*5310*/  @!P0 BRA `(.L_x_95) ;  /* 0x0000005000dc8947 */ /* 0x004fea0003800000 */
.L_x_193:
[----:B-1----:R-:W-:-:S07]  /*5320*/  MOV R0, UR21 ;  /* 0x0000001500007c02 */ /* 0x002fce0008000f00 */
.L_x_96:
[----:B-1----:R-:W-:-:S04]  /*5330*/  SHF.L.U32 R3, R11, 0x1f, RZ ;  /* 0x0000001f0b037819 */ /* 0x002fc800000006ff */
[----:B------:R1:W2:Y:S03]  /*5340*/  SYNCS.PHASECHK.TRANS64.TRYWAIT P0, [R0+URZ+0xd8], R3 ;  /* 0x0000d803000075a7 */ /* 0x0002a600080011ff */
[----:B--2---:R-:W-:Y:S05]  /*5350*/  @!P0 NANOSLEEP.SYNCS 0x989680 ;  /* 0x009896800000895d */ /* 0x004fea0003900000 */
[----:B------:R-:W2:Y:S02]  /*5360*/  @!P0 SYNCS.PHASECHK.TRANS64 P0, [R0+URZ+0xd8], R3 ;  /* 0x0000d803000085a7 */ /* 0x000ea400080010ff */
[----:B--23--:R-:W-:Y:S05]  /*5370*/  @P0 EXIT ;  /* 0x000000000000094d */ /* 0x00cfea0003800000 */
[----:B------:R-:W-:Y:S05]  /*5380*/  BRA `(.L_x_96) ;  /* 0xfffffffc00e87947 */ /* 0x000fea000383ffff */
.L_x_81:
[----:B------:R-:W-:-:S06]  /*5390*/  UISETP.GE.AND UP0, UPT, UR18, 0x4, UPT ;  /* 0x000000041200788c */ /* 0x000fcc000bf06270 */
[----:B------:R-:W-:-:S13]  /*53a0*/  PLOP3.LUT P0, PT, PT, PT, UP0, 0x80, 0x8 ;  /* 0x000000000008781c */ /* 0x000fda0003f0f008 */
[----:B-1----:R-:W-:Y:S05]  /*53b0*/  @!P0 EXIT ;  /* 0x000000000000894d */ /* 0x002fea0003800000 */
[----:B------:R-:W1:Y:S08]  /*53c0*/  S2UR UR4, SR_CgaCtaId ;  /* 0x00000000000479c3 */ /* 0x000e700000008800 */
[----:B------:R-:W-:Y:S01]  /*53d0*/  BAR.SYNC.DEFER_BLOCKING 0x6, 0xa0 ;  /* 0x0182800000007b1d */ /* 0x000fe20000010000 */
[C---:B------:R-:W-:Y:S01]  /*53e0*/  IMAD.SHL.U32 R7, R95.reuse, 0x40, RZ ;  /* 0x000000405f077824 */ /* 0x040fe200078e00ff */
[C---:B------:R-:W-:Y:S01]  /*53f0*/  LOP3.LUT R97, R95.reuse, 0x60, RZ, 0xc0, !PT ;  /* 0x000000605f617812 */ /* 0x040fe200078ec0ff */
[----:B------:R-:W-:-:S02]  /*5400*/  IMAD.SHL.U32 R4, R95, 0x20, RZ ;  /* 0x000000205f047824 */ /* 0x000fc400078e00ff */
[----:B------:R-:W-:Y:S02]  /*5410*/  HFMA2 R36, -RZ, RZ, 0, 0 ;  /* 0x00000000ff247431 */ /* 0x000fe400000001ff */
[----:B------:R-:W-:Y:S01]  /*5420*/  IMAD.SHL.U32 R6, R95, 0x2, RZ ;  /* 0x000000025f067824 */ /* 0x000fe200078e00ff */
[----:B------:R-:W-:Y:S01]  /*5430*/  UMOV UR44, 0x400 ;  /* 0x00000400002c7882 */ /* 0x000fe20000000000 */
[----:B------:R-:W2:Y:S01]  /*5440*/  LDC.64 R82, c[0x0][0x8b0] ;  /* 0x00022c00ff527b82 */ /* 0x000ea20000000a00 */
[----:B------:R-:W-:Y:S01]  /*5450*/  LOP3.LUT R5, R7, 0x180, RZ, 0xc0, !PT ;  /* 0x0000018007057812 */ /* 0x000fe200078ec0ff */
[----:B------:R-:W-:Y:S01]  /*5460*/  IMAD.U32 R37, R95, 0x10000, RZ ;  /* 0x000100005f257824 */ /* 0x000fe200078e00ff */
[----:B------:R-:W-:Y:S01]  /*5470*/  LOP3.LUT R4, R4, 0xc00, RZ, 0xc0, !PT ;  /* 0x00000c0004047812 */ /* 0x000fe200078ec0ff */
[----:B------:R-:W-:Y:S01]  /*5480*/  IMAD.MOV.U32 R94, RZ, RZ, RZ ;  /* 0x000000ffff5e7224 */ /* 0x000fe200078e00ff */
[----:B------:R-:W-:Y:S01]  /*5490*/  LOP3.LUT R6, R5, 0x20, R6, 0xf8, !PT ;  /* 0x0000002005067812 */ /* 0x000fe200078ef806 */
[----:B------:R-:W-:Y:S01]  /*54a0*/  IMAD.SHL.U32 R5, R95, 0x8, RZ ;  /* 0x000000085f057824 */ /* 0x000fe200078e00ff */
[----:B------:R-:W-:Y:S01]  /*54b0*/  LOP3.LUT R4, R4, 0x40, R7, 0xf8, !PT ;  /* 0x0000004004047812 */ /* 0x000fe200078ef807 */
[----:B------:R-:W3:Y:S01]  /*54c0*/  LDC.64 R80, c[0x0][0x8a8] ;  /* 0x00022a00ff507b82 */ /* 0x000ee20000000a00 */
[----:B------:R-:W-:Y:S01]  /*54d0*/  LOP3.LUT R37, R37, 0x600000, RZ, 0xc0, !PT ;  /* 0x0060000025257812 */ /* 0x000fe200078ec0ff */
[----:B------:R-:W-:Y:S01]  /*54e0*/  IMAD.MOV.U32 R89, RZ, RZ, RZ ;  /* 0x000000ffff597224 */ /* 0x000fe200078e00ff */
[----:B------:R-:W-:-:S02]  /*54f0*/  LOP3.LUT R95, R95, 0x2, RZ, 0xc0, !PT ;  /* 0x000000025f5f7812 */ /* 0x000fc400078ec0ff */
[----:B------:R-:W-:Y:S02]  /*5500*/  CS2R R92, SRZ ;  /* 0x00000000005c7805 */ /* 0x000fe4000001ff00 */
[----:B------:R-:W-:Y:S01]  /*5510*/  LOP3.LUT R5, R6, 0x30, R5, 0x78, !PT ;  /* 0x0000003006057812 */ /* 0x000fe200078e7805 */
[----:B------:R-:W4:Y:S01]  /*5520*/  LDCU UR57, c[0x0][0x370] ;  /* 0x00006e00ff3977ac */ /* 0x000f220008000800 */
[----:B------:R-:W-:Y:S01]  /*5530*/  LOP3.LUT R4, R4, 0x200, R7, 0xf8, !PT ;  /* 0x0000020004047812 */ /* 0x000fe200078ef807 */
[----:B------:R-:W-:Y:S01]  /*5540*/  IMAD.MOV R90, RZ, RZ, -R95 ;  /* 0x000000ffff5a7224 */ /* 0x000fe200078e0a5f */
[----:B------:R-:W-:Y:S01]  /*5550*/  MOV R91, RZ ;  /* 0x000000ff005b7202 */ /* 0x000fe20000000f00 */
[----:B-1----:R-:W-:Y:S01]  /*5560*/  ULEA UR44, UR4, UR44, 0x18 ;  /* 0x0000002c042c7291 */ /* 0x002fe2000f8ec0ff */
[----:B------:R-:W-:Y:S01]  /*5570*/  LOP3.LUT R84, R4, R5, RZ, 0xfc, !PT ;  /* 0x0000000504547212 */ /* 0x000fe200078efcff */
[----:B------:R-:W1:Y:S02]  /*5580*/  LDCU.64 UR62, c[0x0][0x348] ;  /* 0x00006900ff3e77ac */ /* 0x000e640008000a00 */
[----:B------:R-:W-:-:S02]  /*5590*/  UIADD3 UR4, UPT, UPT, UR44, 0x4200, URZ ;  /* 0x000042002c047890 */ /* 0x000fc4000fffe0ff */
[----:B------:R-:W-:-:S03]  /*55a0*/  UIADD3 UR5, UPT, UPT, UR44, 0x200, URZ ;  /* 0x000002002c057890 */ /* 0x000fc6000fffe0ff */
[----:B------:R-:W4:Y:S01]  /*55b0*/  LDS R0, [UR44+0x1a0] ;  /* 0x0001a02cff007984 */ /* 0x000f220008000800 */
[----:B------:R-:W1:Y:S01]  /*55c0*/  LDCU UR43, c[0x0][0xb0c] ;  /* 0x00016180ff2b77ac */ /* 0x000e620008000800 */
[----:B------:R-:W-:Y:S02]  /*55d0*/  IMAD.U32 R96, RZ, RZ, UR4 ;  /* 0x00000004ff607e24 */ /* 0x000fe4000f8e00ff */
[----:B------:R-:W-:Y:S01]  /*55e0*/  IMAD.U32 R98, RZ, RZ, UR5 ;  /* 0x00000005ff627e24 */ /* 0x000fe2000f8e00ff */
[----:B------:R-:W1:Y:S01]  /*55f0*/  LDCU UR39, c[0x0][0xb30] ;  /* 0x00016600ff2777ac */ /* 0x000e620008000800 */
[----:B------:R-:W1:Y:S01]  /*5600*/  LDCU.64 UR46, c[0x0][0x888] ;  /* 0x00011100ff2e77ac */ /* 0x000e620008000a00 */
[----:B------:R-:W1:Y:S01]  /*5610*/  LDCU.64 UR40, c[0x0][0xb28] ;  /* 0x00016500ff2877ac */ /* 0x000e620008000a00 */
[----:B------:R-:W1:Y:S01]  /*5620*/  LDCU.64 UR60, c[0x0][0x890] ;  /* 0x00011200ff3c77ac */ /* 0x000e620008000a00 */
[----:B------:R-:W1:Y:S01]  /*5630*/  LDCU.128 UR52, c[0x0][0xb10] ;  /* 0x00016200ff3477ac */ /* 0x000e620008000c00 */
[----:B------:R-:W1:Y:S02]  /*5640*/  LDCU UR56, c[0x0][0x374] ;  /* 0x00006e80ff3877ac */ /* 0x000e640008000800 */
[----:B-1234-:R-:W-:-:S07]  /*5650*/  IMAD.IADD R37, R0, 0x1, R37 ;  /* 0x0000000100257824 */ /* 0x01efce00078e0225 */
.L_x_138:
[C---:B------:R-:W-:Y:S02]  /*5660*/  LEA R3, R89.reuse, UR44, 0x3 ;  /* 0x0000002c59037c11 */ /* 0x040fe4000f8e18ff */
[----:B------:R-:W-:Y:S02]  /*5670*/  SHF.L.U32 R0, R92, 0x1f, RZ ;  /* 0x0000001f5c007819 */ /* 0x000fe400000006ff */
[----:B------:R-:W-:Y:S02]  /*5680*/  LEA R5, R89, UR44, 0x4 ;  /* 0x0000002c59057c11 */ /* 0x000fe4000f8e20ff */
[----:B-1----:R-:W1:Y:S02]  /*5690*/  SYNCS.PHASECHK.TRANS64.TRYWAIT P0, [R3+URZ+0xf0], R0 ;  /* 0x0000f000030075a7 */ /* 0x002e6400080011ff */
[----:B-1----:R-:W-:Y:S05]  /*56a0*/  @!P0 BRA `(.L_x_97) ;  /* 0x0000005000108947 */ /* 0x002fea0003800000 */
.L_x_194:
[----:B------:R-:W2:Y:S01]  /*56b0*/  LDS.128 R4, [R5+0x180] ;  /* 0x0001800005047984 */ /* 0x000ea20000000c00 */
[----:B------:R-:W-:Y:S01]  /*56c0*/  UISETP.GE.AND UP0, UPT, UR42, 0x1, UPT ;  /* 0x000000012a00788c */ /* 0x000fe2000bf06270 */
[----:B------:R-:W-:Y:S01]  /*56d0*/  @!PT LDS RZ, [RZ] ;  /* 0x00000000fffff984 */ /* 0x000fe20000000800 */
[----:B------:R-:W-:Y:S01]  /*56e0*/  @!PT LDS RZ, [RZ] ;  /* 0x00000000fffff984 */ /* 0x000fe20000000800 */
[----:B------:R-:W-:Y:S01]  /*56f0*/  @!PT LDS RZ, [RZ] ;  /* 0x00000000fffff984 */ /* 0x000fe20000000800 */
[----:B------:R-:W-:Y:S01]  /*5700*/  @!PT LDS RZ, [RZ] ;  /* 0x00000000fffff984 */ /* 0x000fe20000000800 */
[----:B------:R3:W-:Y:S06]  /*5710*/  MEMBAR.ALL.CTA ;  /* 0x0000000000007992 */ /* 0x0007ec0000008000 */
[----:B---3--:R-:W3:Y:S01]  /*5720*/  FENCE.VIEW.ASYNC.S ;  /* 0x00000000000073c6 */ /* 0x008ee20000000000 */
[----:B--2---:R-:W-:Y:S11]  /*5730*/  LOP3.LUT P0, RZ, R6, 0x1, RZ, 0xc0, !PT ;  /* 0x0000000106ff7812 */ /* 0x004ff6000780c0ff */
[----:B------:R-:W-:Y:S02]  /*5740*/  @!UPT UIADD3 URZ, UPT, UPT, URZ, URZ, URZ ;  /* 0x000000fffffff290 */ /* 0x000fe4000fffe0ff */
[----:B---3--:R-:W-:Y:S01]  /*5750*/  VOTEU.ANY UP1, P0 ;  /* 0x0000000000ff7886 */ /* 0x008fe20000020100 */
[----:B------:R-:W-:Y:S01]  /*5760*/  PLOP3.LUT P0, PT, PT, PT, UP1, 0x80, 0x8 ;  /* 0x000000000008781c */ /* 0x000fe20003f0f018 */
[----:B------:R-:W-:Y:S11]  /*5770*/  UP2UR UR45, UPR, URZ, 0x2 ;  /* 0x00000002ff2d7883 */ /* 0x000ff60008000000 */
[----:B------:R-:W-:Y:S01]  /*5780*/  @!UPT UIADD3 URZ, UPT, UPT, URZ, URZ, URZ ;  /* 0x000000fffffff290 */ /* 0x000fe2000fffe0ff */
[----:B-1----:R-:W-:Y:S02]  /*5790*/  @P0 SHF.R.U32.HI R0, RZ, 0x10, R5 ;  /* 0x00000010ff000819 */ /* 0x002fe40000011605 */
        /* <DEDUP_REMOVED lines=12> */
[----:B------:R-:W2:Y:S01]  /*5860*/  LDCU UR12, c[0x0][0xb20] ;  /* 0x00016400ff0c77ac */ /* 0x000ea20008000800 */
[----:B------:R-:W-:Y:S02]  /*5870*/  UIMAD.WIDE.U32 UR4, UR56, UR55, URZ ;  /* 0x00000037380472a5 */ /* 0x000fe4000f8e00ff */
[----:B------:R-:W-:Y:S02]  /*5880*/  UIMAD.WIDE.U32 UR6, UR57, UR52, URZ ;  /* 0x00000034390672a5 */ /* 0x000fe4000f8e00ff */
[----:B------:R-:W-:Y:S02]  /*5890*/  UISETP.NE.AND UP0, UPT, UR54, 0x1, UPT ;  /* 0x000000013600788c */ /* 0x000fe4000bf05270 */
[----:B------:R-:W-:Y:S02]  /*58a0*/  UIMAD.WIDE.U32 UR8, UR37, UR55, URZ ;  /* 0x00000037250872a5 */ /* 0x000fe4000f8e00ff */
[----:B------:R-:W-:Y:S02]  /*58b0*/  UIMAD.WIDE.U32 UR10, UR38, UR52, URZ ;  /* 0x00000034260a72a5 */ /* 0x000fe4000f8e00ff */
[----:B------:R-:W-:Y:S02]  /*58c0*/  UISETP.NE.AND UP1, UPT, UR43, 0x1, UPT ;  /* 0x000000012b00788c */ /* 0x000fe4000bf25270 */
[----:B------:R-:W-:Y:S01]  /*58d0*/  UISETP.NE.AND UP2, UPT, UR42, 0x1, UPT ;  /* 0x000000012a00788c */ /* 0x000fe2000bf45270 */
[----:B------:R-:W-:Y:S02]  /*58e0*/  UMOV UR4, UR5 ;  /* 0x0000000500047c82 */ /* 0x000fe40008000000 */
[----:B--2---:R-:W-:Y:S03]  /*58f0*/  USHF.R.U32.HI UR5, URZ, UR12, UR4 ;  /* 0x0000000cff057299 */ /* 0x004fe60008011604 */
[----:B------:R-:W-:Y:S02]  /*5900*/  UMOV UR4, UR7 ;  /* 0x0000000700047c82 */ /* 0x000fe40008000000 */
[----:B------:R-:W-:Y:S02]  /*5910*/  USHF.R.U32.HI UR7, URZ, UR53, UR4 ;  /* 0x00000035ff077299 */ /* 0x000fe40008011604 */
[----:B------:R-:W-:Y:S02]  /*5920*/  USEL UR4, UR56, UR5, !UP0 ;  /* 0x0000000538047287 */ /* 0x000fe4000c000000 */
[----:B------:R-:W-:Y:S01]  /*5930*/  USEL UR7, UR57, UR7, !UP1 ;  /* 0x0000000739077287 */ /* 0x000fe2000c800000 */
[----:B------:R-:W-:Y:S01]  /*5940*/  UMOV UR5, UR9 ;  /* 0x0000000900057c82 */ /* 0x000fe20008000000 */
[----:B------:R-:W-:Y:S02]  /*5950*/  UIMAD.WIDE.U32 UR8, UR4, UR40, URZ ;  /* 0x00000028040872a5 */ /* 0x000fe4000f8e00ff */
[----:B------:R-:W-:Y:S03]  /*5960*/  USHF.R.U32.HI UR6, URZ, UR12, UR5 ;  /* 0x0000000cff067299 */ /* 0x000fe60008011605 */
[----:B------:R-:W-:Y:S01]  /*5970*/  UMOV UR5, UR11 ;  /* 0x0000000b00057c82 */ /* 0x000fe20008000000 */
[----:B------:R-:W-:Y:S02]  /*5980*/  UIMAD.WIDE.U32 UR10, UR7, UR40, URZ ;  /* 0x00000028070a72a5 */ /* 0x000fe4000f8e00ff */
[----:B------:R-:W-:Y:S02]  /*5990*/  USHF.R.U32.HI UR12, URZ, UR53, UR5 ;  /* 0x00000035ff0c7299 */ /* 0x000fe40008011605 */
[----:B------:R-:W-:Y:S01]  /*59a0*/  USEL UR6, UR37, UR6, !UP0 ;  /* 0x0000000625067287 */ /* 0x000fe2000c000000 */
[----:B------:R-:W-:Y:S02]  /*59b0*/  UMOV UR5, UR9 ;  /* 0x0000000900057c82 */ /* 0x000fe40008000000 */
[----:B------:R-:W-:Y:S01]  /*59c0*/  UMOV UR10, UR11 ;  /* 0x0000000b000a7c82 */ /* 0x000fe20008000000 */
[----:B------:R-:W-:Y:S02]  /*59d0*/  @UP2 USHF.R.U32.HI UR4, URZ, UR41, UR5 ;  /* 0x00000029ff042299 */ /* 0x000fe40008011605 */
[----:B------:R-:W-:Y:S02]  /*59e0*/  @UP2 USHF.R.U32.HI UR7, URZ, UR41, UR10 ;  /* 0x00000029ff072299 */ /* 0x000fe4000801160a */
[----:B------:R-:W-:Y:S02]  /*59f0*/  UIMAD UR4, UR42, UR4, URZ ;  /* 0x000000042a0472a4 */ /* 0x000fe4000f8e02ff */
[----:B------:R-:W-:Y:S02]  /*5a00*/  UIMAD.WIDE.U32 UR10, UR6, UR40, URZ ;  /* 0x00000028060a72a5 */ /* 0x000fe4000f8e00ff */
[----:B------:R-:W-:Y:S02]  /*5a10*/  USEL UR5, UR38, UR12, !UP1 ;  /* 0x0000000c26057287 */ /* 0x000fe4000c800000 */
[----:B------:R-:W-:Y:S02]  /*5a20*/  UIMAD UR8, UR42, UR7, URZ ;  /* 0x000000072a0872a4 */ /* 0x000fe4000f8e02ff */
[----:B------:R-:W-:Y:S03]  /*5a30*/  UISETP.GE.AND UP0, UPT, UR6, UR4, UPT ;  /* 0x000000040600728c */ /* 0x000fe6000bf06270 */
[----:B------:R-:W-:Y:S01]  /*5a40*/  UMOV UR4, UR11 ;  /* 0x0000000b00047c82 */ /* 0x000fe20008000000 */
[----:B------:R-:W-:Y:S02]  /*5a50*/  UISETP.GE.OR UP0, UPT, UR5, UR8, UP0 ;  /* 0x000000080500728c */ /* 0x000fe40008706670 */
[----:B------:R-:W-:Y:S02]  /*5a60*/  USHF.R.U32.HI UR4, URZ, UR41, UR4 ;  /* 0x00000029ff047299 */ /* 0x000fe40008011604 */
[----:B------:R-:W-:Y:S02]  /*5a70*/  UIMAD.WIDE.U32 UR8, UR5, UR40, URZ ;  /* 0x00000028050872a5 */ /* 0x000fe4000f8e00ff */
[----:B------:R-:W-:Y:S02]  /*5a80*/  USEL UR11, UR6, UR4, !UP2 ;  /* 0x00000004060b7287 */ /* 0x000fe4000d000000 */
[----:B------:R-:W-:Y:S02]  /*5a90*/  UIADD3 UR8, UPT, UPT, -UR5, URZ, URZ ;  /* 0x000000ff05087290 */ /* 0x000fe4000fffe1ff */
[----:B------:R-:W-:Y:S01]  /*5aa0*/  UIADD3 UR10, UPT, UPT, -UR11, URZ, URZ ;  /* 0x000000ff0b0a7290 */ /* 0x000fe2000fffe1ff */
[----:B------:R-:W-:Y:S01]  /*5ab0*/  @!UP0 UMOV UR4, UR9 ;  /* 0x0000000900048c82 */ /* 0x000fe20008000000 */
[----:B------:R-:W-:Y:S02]  /*5ac0*/  UIADD3 UR9, UPT, UPT, -UR6, URZ, URZ ;  /* 0x000000ff06097290 */ /* 0x000fe4000fffe1ff */
[----:B------:R-:W-:Y:S02]  /*5ad0*/  @!UP0 USHF.R.U32.HI UR4, URZ, UR41, UR4 ;  /* 0x00000029ff048299 */ /* 0x000fe40008011604 */
[----:B------:R-:W-:Y:S02]  /*5ae0*/  UIMAD UR10, UR42, UR10, UR6 ;  /* 0x0000000a2a0a72a4 */ /* 0x000fe4000f8e0206 */
[----:B------:R-:W-:Y:S04]  /*5af0*/  @!UP0 USEL UR4, UR5, UR4, !UP2 ;  /* 0x0000000405048287 */ /* 0x000fe8000d000000 */
[----:B------:R-:W-:Y:S02]  /*5b00*/  @!UP0 UIMAD UR10, UR7, UR10, UR4 ;  /* 0x0000000a070a82a4 */ /* 0x000fe4000f8e0204 */
[----:B------:R-:W-:Y:S02]  /*5b10*/  @!UP0 UIADD3 UR11, UPT, UPT, UR11, -UR4, URZ ;  /* 0x800000040b0b8290 */ /* 0x000fe4000fffe0ff */
[----:B------:R-:W-:Y:S02]  /*5b20*/  UIMAD UR7, UR43, UR8, UR38 ;  /* 0x000000082b0772a4 */ /* 0x000fe4000f8e0226 */
[----:B------:R-:W-:Y:S02]  /*5b30*/  @!UP0 UIMAD UR6, UR11, UR42, UR5 ;  /* 0x0000002a0b0682a4 */ /* 0x000fe4000f8e0205 */
[----:B------:R-:W-:Y:S01]  /*5b40*/  UIMAD UR4, UR54, UR9, UR37 ;  /* 0x00000009360472a4 */ /* 0x000fe2000f8e0225 */
[----:B------:R-:W-:Y:S02]  /*5b50*/  @!UP0 UMOV UR5, UR10 ;  /* 0x0000000a00058c82 */ /* 0x000fe40008000000 */
[----:B------:R-:W-:Y:S02]  /*5b60*/  UIMAD UR38, UR5, UR43, UR7 ;  /* 0x0000002b052672a4 */ /* 0x000fe4000f8e0207 */
[----:B------:R-:W-:Y:S11]  /*5b70*/  UIMAD UR37, UR6, UR54, UR4 ;  /* 0x00000036062572a4 */ /* 0x000ff6000f8e0204 */
[----:B------:R-:W-:Y:S01]  /*5b80*/  @!UPT UIADD3 URZ, UPT, UPT, URZ, URZ, URZ ;  /* 0x000000fffffff290 */ /* 0x000fe2000fffe0ff */
.L_x_98:
[----:B------:R-:W-:Y:S01]  /*5b90*/  UISETP.NE.AND UP0, UPT, UR39, 0x1, UPT ;  /* 0x000000012700788c */ /* 0x000fe2000bf05270 */
[----:B------:R-:W-:Y:S01]  /*5ba0*/  IADD3 R89, PT, PT, R89, 0x1, RZ ;  /* 0x0000000159597810 */ /* 0x000fe20007ffe0ff */
[----:B------:R-:W-:Y:S02]  /*5bb0*/  UIADD3 UR11, UPT, UPT, UR44, 0x200, URZ ;  /* 0x000002002c0b7890 */ /* 0x000fe4000fffe0ff */
[----:B------:R-:W-:Y:S02]  /*5bc0*/  USHF.L.U32 UR50, UR30, 0x6, URZ ;  /* 0x000000061e327899 */ /* 0x000fe400080006ff */
[----:B------:R-:W-:Y:S05]  /*5bd0*/  USHF.L.U32 UR49, UR31, 0x8, URZ ;  /* 0x000000081f317899 */ /* 0x000fea00080006ff */
[----:B------:R-:W2:Y:S01]  /*5be0*/  @!UP0 LDCU.128 UR12, c[0x0][0xb10] ;  /* 0x00016200ff0c87ac */ /* 0x000ea20008000c00 */
[----:B------:R-:W3:Y:S01]  /*5bf0*/  @!UP0 LDCU UR5, c[0x0][0xb0c] ;  /* 0x00016180ff0587ac */ /* 0x000ee20008000800 */
[----:B------:R-:W4:Y:S01]  /*5c00*/  @!UP0 LDCU UR10, c[0x0][0xb20] ;  /* 0x00016400ff0a87ac */ /* 0x000f220008000800 */
[----:B--2---:R-:W-:Y:S02]  /*5c10*/  UIMAD.WIDE.U32 UR8, UR38, UR12, URZ ;  /* 0x0000000c260872a5 */ /* 0x004fe4000f8e00ff */
[----:B------:R-:W-:Y:S02]  /*5c20*/  UIMAD.WIDE.U32 UR6, UR37, UR15, URZ ;  /* 0x0000000f250672a5 */ /* 0x000fe4000f8e00ff */
[----:B------:R-:W-:Y:S03]  /*5c30*/  @!UP0 UISETP.NE.AND UP1, UPT, UR14, 0x1, UPT ;  /* 0x000000010e00888c */ /* 0x000fe6000bf25270 */
[----:B------:R-:W-:Y:S01]  /*5c40*/  @!UP0 UMOV UR4, UR9 ;  /* 0x0000000900048c82 */ /* 0x000fe20008000000 */
[----:B---3--:R-:W-:Y:S02]  /*5c50*/  @!UP0 UISETP.NE.AND UP2, UPT, UR5, 0x1, UPT ;  /* 0x000000010500888c */ /* 0x008fe4000bf45270 */
[----:B------:R-:W-:Y:S01]  /*5c60*/  @!UP0 USHF.R.U32.HI UR4, URZ, UR13, UR4 ;  /* 0x0000000dff048299 */ /* 0x000fe20008011604 */
[----:B------:R-:W-:Y:S02]  /*5c70*/  @!UP0 UMOV UR6, UR7 ;  /* 0x0000000700068c82 */ /* 0x000fe40008000000 */
[----:B----4-:R-:W-:Y:S02]  /*5c80*/  @!UP0 USHF.R.U32.HI UR6, URZ, UR10, UR6 ;  /* 0x0000000aff068299 */ /* 0x010fe40008011606 */
[----:B------:R-:W-:Y:S02]  /*5c90*/  @!UP0 USEL UR7, UR38, UR4, !UP2 ;  /* 0x0000000426078287 */ /* 0x000fe4000d000000 */
[----:B------:R-:W-:Y:S04]  /*5ca0*/  @!UP0 USEL UR6, UR37, UR6, !UP1 ;  /* 0x0000000625068287 */ /* 0x000fe8000c800000 */
[----:B------:R-:W-:Y:S02]  /*5cb0*/  @!UP0 UIADD3 UR4, UPT, UPT, -UR7, UR6, URZ ;  /* 0x0000000607048290 */ /* 0x000fe4000fffe1ff */
[----:B------:R-:W-:Y:S02]  /*5cc0*/  @!UP0 UIADD3 UR6, UPT, UPT, UR7, -UR6, URZ ;  /* 0x8000000607068290 */ /* 0x000fe4000fffe0ff */
[----:B------:R-:W-:Y:S02]  /*5cd0*/  @!UP0 UIMAD UR38, UR4, UR5, UR38 ;  /* 0x00000005042682a4 */ /* 0x000fe4000f8e0226 */
[----:B------:R-:W-:Y:S02]  /*5ce0*/  @!UP0 UIMAD UR37, UR6, UR14, UR37 ;  /* 0x0000000e062582a4 */ /* 0x000fe4000f8e0225 */
[----:B------:R-:W-:Y:S09]  /*5cf0*/  ULOP3.LUT UP0, URZ, UR11, 0x1b0, URZ, 0xc0, !UPT ;  /* 0x000001b00bff7892 */ /* 0x000ff2000f80c0ff */
[----:B------:R-:W-:Y:S05]  /*5d00*/  BRA.U !UP0, `(.L_x_99) ;  /* 0x0000000108407547 */ /* 0x000fea000b800000 */
[----:B------:R-:W2:Y:S01]  /*5d10*/  LDCU.64 UR8, c[0x4][0x88] ;  /* 0x01001100ff0877ac */ /* 0x000ea20008000a00 */
[----:B------:R-:W-:Y:S01]  /*5d20*/  MOV R3, 0x0 ;  /* 0x0000000000037802 */ /* 0x000fe20000000f00 */
[----:B------:R-:W-:Y:S02]  /*5d30*/  HFMA2 R12, -RZ, RZ, 0, 5.9604644775390625e-08 ;  /* 0x00000001ff0c7431 */ /* 0x000fe400000001ff */
[----:B------:R-:W-:Y:S02]  /*5d40*/  IMAD.MOV.U32 R8, RZ, RZ, 0x70 ;  /* 0x00000070ff087424 */ /* 0x000fe400078e00ff */
[----:B------:R-:W-:Y:S01]  /*5d50*/  IMAD.MOV.U32 R13, RZ, RZ, RZ ;  /* 0x000000ffff0d7224 */ /* 0x000fe200078e00ff */
[----:B------:R-:W3:Y:S01]  /*5d60*/  LDCU.64 UR6, c[0x4][0x90] ;  /* 0x01001200ff0677ac */ /* 0x000ee20008000a00 */
[----:B------:R-:W4:Y:S01]  /*5d70*/  LDC.64 R2, c[0x4][R3] ;  /* 0x0100000003027b82 */ /* 0x000f220000000a00 */
[----:B------:R-:W1:Y:S01]  /*5d80*/  LDCU.64 UR4, c[0x4][0x8] ;  /* 0x01000100ff0477ac */ /* 0x000e620008000a00 */
[----:B--2---:R-:W-:Y:S01]  /*5d90*/  MOV R5, UR9 ;  /* 0x0000000900057c02 */ /* 0x004fe20008000f00 */
[----:B------:R-:W-:Y:S01]  /*5da0*/  IMAD.U32 R4, RZ, RZ, UR8 ;  /* 0x00000008ff047e24 */ /* 0x000fe2000f8e00ff */
[----:B---3--:R-:W-:Y:S01]  /*5db0*/  MOV R7, UR7 ;  /* 0x0000000700077c02 */ /* 0x008fe20008000f00 */
[----:B------:R-:W-:Y:S01]  /*5dc0*/  IMAD.U32 R6, RZ, RZ, UR6 ;  /* 0x00000006ff067e24 */ /* 0x000fe2000f8e00ff */
[----:B-1----:R-:W-:Y:S01]  /*5dd0*/  MOV R11, UR5 ;  /* 0x00000005000b7c02 */ /* 0x002fe20008000f00 */
[----:B------:R-:W-:Y:S02]  /*5de0*/  IMAD.U32 R10, RZ, RZ, UR4 ;  /* 0x00000004ff0a7e24 */ /* 0x000fe4000f8e00ff */
[----:B------:R-:W-:Y:S07]  /*5df0*/  LEPC R20, `(.L_x_99) ;  /* 0x000000001014794e */ /* 0x000fee0000000000 */
[----:B----45:R-:W-:Y:S05]  /*5e00*/  CALL.ABS.NOINC R2 ;  /* 0x0000000002007343 */ /* 0x030fea0003c00000 */
.L_x_99:
[----:B------:R-:W-:Y:S01]  /*5e10*/  LOP3.LUT P0, RZ, R96, 0x1b0, RZ, 0xc0, !PT ;  /* 0x000001b060ff7812 */ /* 0x000fe2000780c0ff */
[----:B------:R-:W-:Y:S11]  /*5e20*/  BSSY.RECONVERGENT B6, `(.L_x_100) ;  /* 0x0000013000067945 */ /* 0x000ff60003800200 */
[----:B------:R-:W-:Y:S01]  /*5e30*/  @!UPT UIADD3 URZ, UPT, UPT, URZ, URZ, URZ ;  /* 0x000000fffffff290 */ /* 0x000fe2000fffe0ff */
[----:B------:R-:W-:Y:S05]  /*5e40*/  @!P0 BRA `(.L_x_101) ;  /* 0x0000000000408947 */ /* 0x000fea0003800000 */
        /* <DEDUP_REMOVED lines=16> */
.L_x_101:
[----:B------:R-:W-:Y:S05]  /*5f50*/  BSYNC.RECONVERGENT B6 ;  /* 0x0000000000067941 */ /* 0x000fea0003800200 */
.L_x_100:
[----:B------:R-:W-:Y:S01]  /*5f60*/  R2UR UR4, R88 ;  /* 0x00000000580472ca */ /* 0x000fe200000e0000 */
[----:B------:R-:W-:Y:S01]  /*5f70*/  UISETP.NE.U32.AND UP0, UPT, UR60, URZ, UPT ;  /* 0x000000ff3c00728c */ /* 0x000fe2000bf05070 */
[----:B------:R-:W-:Y:S02]  /*5f80*/  ISETP.NE.U32.AND P4, PT, R82, RZ, PT ;  /* 0x000000ff5200720c */ /* 0x000fe40003f85070 */
[----:B------:R-:W-:Y:S01]  /*5f90*/  ISETP.NE.U32.AND P2, PT, RZ, UR46, PT ;  /* 0x0000002eff007c0c */ /* 0x000fe2000bf45070 */
[----:B------:R-:W-:Y:S01]  /*5fa0*/  UISETP.NE.AND.EX UP1, UPT, UR61, URZ, UPT, UP0 ;  /* 0x000000ff3d00728c */ /* 0x000fe2000bf25300 */
[----:B------:R-:W-:Y:S01]  /*5fb0*/  ISETP.NE.AND.EX P4, PT, R83, RZ, PT, P4 ;  /* 0x000000ff5300720c */ /* 0x000fe20003f85340 */
[----:B------:R-:W-:Y:S01]  /*5fc0*/  UPLOP3.LUT UP0, UPT, UPT, UPT, UPT, 0x40, 0x4 ;  /* 0x000000000004789c */ /* 0x000fe20003f0e870 */
[----:B------:R-:W-:Y:S05]  /*5fd0*/  ISETP.NE.AND.EX P2, PT, RZ, UR47, PT, P2 ;  /* 0x0000002fff007c0c */ /* 0x000fea000bf45320 */
[----:B------:R-:W-:Y:S06]  /*5fe0*/  UISETP.NE.AND UP2, UPT, UR4, URZ, UPT ;  /* 0x000000ff0400728c */ /* 0x000fec000bf45270 */
[----:B------:R-:W-:Y:S05]  /*5ff0*/  PLOP3.LUT P1, PT, PT, PT, UP2, 0x80, 0x8 ;  /* 0x000000000008781c */ /* 0x000fea0003f2f028 */
[----:B------:R-:W-:Y:S06]  /*6000*/  @UP2 UPLOP3.LUT UP0, UPT, UPT, UPT, UP1, 0x80, 0x8 ;  /* 0x000000000008289c */ /* 0x000fec0003f0f010 */
[----:B------:R-:W-:Y:S01]  /*6010*/  PLOP3.LUT P0, PT, PT, PT, UP0, 0x80, 0x8 ;  /* 0x000000000008781c */ /* 0x000fe20003f0f008 */
[----:B------:R-:W-:Y:S01]  /*6020*/  @!UPT UIADD3 URZ, UPT, UPT, URZ, URZ, URZ ;  /* 0x000000fffffff290 */ /* 0x000fe2000fffe0ff */
[----:B------:R-:W-:Y:S11]  /*6030*/  BRA.U !UP1, `(.L_x_102) ;  /* 0x00000001093c7547 */ /* 0x000ff6000b800000 */
[----:B------:R-:W-:Y:S01]  /*6040*/  UISETP.NE.U32.AND UP0, UPT, UR46, URZ, UPT ;  /* 0x000000ff2e00728c */ /* 0x000fe2000bf05070 */
[----:B-1----:R-:W-:Y:S01]  /*6050*/  HFMA2 R0, -RZ, RZ, 0, 5.9604644775390625e-08 ;  /* 0x00000001ff007431 */ /* 0x002fe200000001ff */
[----:B------:R-:W1:Y:S01]  /*6060*/  LDCU.64 UR8, c[0x0][0x358] ;  /* 0x00006b00ff0877ac */ /* 0x000e620008000a00 */
[----:B------:R-:W-:Y:S01]  /*6070*/  IMAD.MOV.U32 R85, RZ, RZ, 0x1 ;  /* 0x00000001ff557424 */ /* 0x000fe200078e00ff */
[----:B------:R-:W-:Y:S06]  /*6080*/  UISETP.NE.AND.EX UP0, UPT, UR47, URZ, UPT, UP0 ;  /* 0x000000ff2f00728c */ /* 0x000fec000bf05300 */
        /* <DEDUP_REMOVED lines=9> */
[----:B--23--:R-:W-:Y:S02]  /*6120*/  @!P3 IMAD.U32 R41, RZ, RZ, UR4 ;  /* 0x00000004ff29be24 */ /* 0x00cfe4000f8e00ff */
.L_x_102:
[----:B------:R-:W-:Y:S05]  /*6130*/  @!P4 BRA `(.L_x_103) ;  /* 0x000000000024c947 */ /* 0x000fea0003800000 */
[----:B------:R-:W-:Y:S01]  /*6140*/  ISETP.NE.U32.AND P3, PT, R80, RZ, PT ;  /* 0x000000ff5000720c */ /* 0x000fe20003f65070 */
[----:B------:R-:W2:Y:S03]  /*6150*/  LDCU.64 UR4, c[0x0][0x358] ;  /* 0x00006b00ff0477ac */ /* 0x000ea60008000a00 */
[----:B------:R-:W-:Y:S11]  /*6160*/  ISETP.NE.AND.EX P3, PT, R81, RZ, PT, P3 ;  /* 0x000000ff5100720c */ /* 0x000ff60003f65330 */
[----:B------:R-:W-:Y:S02]  /*6170*/  @!UPT UIADD3 URZ, UPT, UPT, URZ, URZ, URZ ;  /* 0x000000fffffff290 */ /* 0x000fe4000fffe0ff */
[----:B------:R-:W3:Y:S01]  /*6180*/  @P3 LDC.64 R2, c[0x0][0x8a8] ;  /* 0x00022a00ff023b82 */ /* 0x000ee20000000a00 */
[----:B-1----:R-:W-:Y:S04]  /*6190*/  @P3 IMAD R0, R82, UR36, RZ ;  /* 0x0000002452003c24 */ /* 0x002fe8000f8e02ff */
[----:B---3--:R-:W-:Y:S05]  /*61a0*/  @P3 IMAD.WIDE R2, R0, 0x4, R2 ;  /* 0x0000000400023825 */ /* 0x008fea00078e0202 */
[----:B--2--5:R2:W5:Y:S02]  /*61b0*/  @P3 LDG.E R38, desc[UR4][R2.64] ;  /* 0x0000000402263981 */ /* 0x024564000c1e1900 */
[----:B--2---:R-:W3:Y:S02]  /*61c0*/  @!P3 LDC R38, c[0x0][0x8a0] ;  /* 0x00022800ff26bb82 */ /* 0x004ee40000000800 */
.L_x_103:
[----:B-----5:R-:W-:Y:S01]  /*61d0*/  FSETP.NEU.AND P4, PT, R41, RZ, PT ;  /* 0x000000ff2900720b */ /* 0x020fe20003f8d000 */
[----:B------:R-:W-:Y:S01]  /*61e0*/  BSSY B1, `(.L_x_104) ;  /* 0x0000042000017945 */ /* 0x000fe20003800000 */
[----:B------:R-:W-:Y:S01]  /*61f0*/  SEL R6, RZ, 0xffffffff, P2 ;  /* 0xffffffffff067807 */ /* 0x000fe20001000000 */
[----:B------:R-:W-:Y:S01]  /*6200*/  IMAD.MOV.U32 R100, RZ, RZ, 0x1 ;  /* 0x00000001ff647424 */ /* 0x000fe200078e00ff */
[----:B------:R-:W-:Y:S02]  /*6210*/  LOP3.LUT P3, RZ, R85, 0xff, RZ, 0xc0, !PT ;  /* 0x000000ff55ff7812 */ /* 0x000fe4000786c0ff */
[----:B------:R-:W-:Y:S02]  /*6220*/  CS2R R78, SRZ ;  /* 0x00000000004e7805 */ /* 0x000fe4000001ff00 */
[----:B------:R-:W-:Y:S02]  /*6230*/  @P1 SEL R3, RZ, 0xffffffff, P4 ;  /* 0xffffffffff031807 */ /* 0x000fe40002000000 */
[----:B------:R-:W-:Y:S02]  /*6240*/  CS2R R76, SRZ ;  /* 0x00000000004c7805 */ /* 0x000fe4000001ff00 */
[----:B------:R-:W-:Y:S02]  /*6250*/  LEA R2, R93, UR44, 0x3 ;  /* 0x0000002c5d027c11 */ /* 0x000fe4000f8e18ff */
[----:B------:R-:W-:Y:S02]  /*6260*/  CS2R R74, SRZ ;  /* 0x00000000004a7805 */ /* 0x000fe4000001ff00 */
[----:B------:R-:W-:Y:S02]  /*6270*/  @P0 SEL R3, R6, R3, !P3 ;  /* 0x0000000306030207 */ /* 0x000fe40005800000 */
[----:B------:R-:W-:Y:S02]  /*6280*/  CS2R R72, SRZ ;  /* 0x0000000000487805 */ /* 0x000fe4000001ff00 */
[----:B------:R-:W-:Y:S02]  /*6290*/  LEA R71, R36, UR44, 0x3 ;  /* 0x0000002c24477c11 */ /* 0x000fe4000f8e18ff */
[----:B------:R-:W-:Y:S02]  /*62a0*/  @P1 LOP3.LUT R3, R3, 0x1, RZ, 0xc0, !PT ;  /* 0x0000000103031812 */ /* 0x000fe400078ec0ff */
[----:B------:R-:W-:Y:S02]  /*62b0*/  SHF.L.U32 R4, R94, 0x1f, RZ ;  /* 0x0000001f5e047819 */ /* 0x000fe400000006ff */
[----:B------:R-:W-:Y:S02]  /*62c0*/  ISETP.NE.U32.OR P6, PT, R3, 0x1, !P1 ;  /* 0x000000010300780c */ /* 0x000fe40004fc5470 */
[----:B------:R-:W-:Y:S02]  /*62d0*/  PLOP3.LUT P2, PT, PT, PT, UP1, 0x80, 0x8 ;  /* 0x000000000008781c */ /* 0x000fe40003f4f018 */
[----:B------:R-:W-:Y:S02]  /*62e0*/  LEA.HI R39, R36, R36, RZ, 0x1 ;  /* 0x0000002424277211 */ /* 0x000fe400078f08ff */
[----:B------:R-:W-:Y:S02]  /*62f0*/  SEL R3, RZ, 0xffffffff, P4 ;  /* 0xffffffffff037807 */ /* 0x000fe40002000000 */
[----:B------:R-:W-:Y:S01]  /*6300*/  P2R R102, PR, RZ, 0x40 ;  /* 0x00000040ff667803 */ /* 0x000fe20000000000 */
[C---:B-1----:R-:W-:Y:S01]  /*6310*/  IMAD.SHL.U32 R0, R39.reuse, 0x80, RZ ;  /* 0x0000008027007824 */ /* 0x042fe200078e00ff */
[----:B------:R-:W-:Y:S03]  /*6320*/  LOP3.LUT R39, R39, 0xffe, RZ, 0xc0, !PT ;  /* 0x00000ffe27277812 */ /* 0x000fe600078ec0ff */
[----:B------:R-:W-:Y:S02]  /*6330*/  @P6 SHF.L.U32 R5, R91, 0x1f, RZ ;  /* 0x0000001f5b056819 */ /* 0x000fe400000006ff */
[----:B------:R-:W-:Y:S01]  /*6340*/  @P2 SEL R3, R6, R3, !P3 ;  /* 0x0000000306032207 */ /* 0x000fe20005800000 */
[----:B------:R-:W-:Y:S01]  /*6350*/  IMAD.IADD R39, R36, 0x1, -R39 ;  /* 0x0000000124277824 */ /* 0x000fe200078e0a27 */
[----:B------:R-:W1:Y:S01]  /*6360*/  @P6 SYNCS.PHASECHK.TRANS64.TRYWAIT P1, [R2+URZ+0xa0], R5 ;  /* 0x0000a005020065a7 */ /* 0x000e6200080211ff */
[----:B------:R-:W-:Y:S02]  /*6370*/  LOP3.LUT R0, R0, 0xffffff00, RZ, 0xc0, !PT ;  /* 0xffffff0000007812 */ /* 0x000fe400078ec0ff */
[----:B------:R-:W-:Y:S03]  /*6380*/  LOP3.LUT R3, R3, 0x1, RZ, 0xc0, !PT ;  /* 0x0000000103037812 */ /* 0x000fe600078ec0ff */
[----:B------:R-:W-:Y:S01]  /*6390*/  IMAD.IADD R0, R37, 0x1, R0 ;  /* 0x0000000125007824 */ /* 0x000fe200078e0200 */
[----:B------:R-:W-:Y:S03]  /*63a0*/  ISETP.NE.U32.AND P5, PT, R3, 0x1, PT ;  /* 0x000000010300780c */ /* 0x000fe60003fa5070 */
[----:B------:R-:W-:Y:S01]  /*63b0*/  IMAD R39, R39, 0x100000, R0 ;  /* 0x0010000027277824 */ /* 0x000fe200078e0200 */
[----:B------:R-:W-:Y:S01]  /*63c0*/  P2R R101, PR, RZ, 0x20 ;  /* 0x00000020ff657803 */ /* 0x000fe20000000000 */
[----:B------:R2:W4:Y:S01]  /*63d0*/  SYNCS.PHASECHK.TRANS64.TRYWAIT P0, [R71+URZ+0x110], R4 ;  /* 0x00011004470075a7 */ /* 0x00052200080011ff */
[----:B-1----:R-:W-:Y:S01]  /*63e0*/  @P6 SEL R100, RZ, 0x1, !P1 ;  /* 0x00000001ff646807 */ /* 0x002fe20004800000 */
[----:B--2---:R-:W-:Y:S06]  /*63f0*/  @!P6 BRA `(.L_x_105) ;  /* 0x000000000080e947 */ /* 0x004fec0003800000 */
[----:B------:R-:W-:Y:S01]  /*6400*/  @P5 IMAD R6, R93, 0x1000, R84 ;  /* 0x000010005d065824 */ /* 0x000fe200078e0254 */
[----:B------:R-:W1:Y:S01]  /*6410*/  S2R R0, SR_CgaCtaId ;  /* 0x0000000000007919 */ /* 0x000e620000008800 */
[----:B------:R-:W-:Y:S01]  /*6420*/  ISETP.NE.AND P1, PT, R100, RZ, PT ;  /* 0x000000ff6400720c */ /* 0x000fe20003f25270 */
[----:B------:R-:W-:Y:S01]  /*6430*/  BSSY B0, `(.L_x_106) ;  /* 0x000000b000007945 */ /* 0x000fe20003800000 */
[----:B------:R-:W-:Y:S01]  /*6440*/  @P5 VIADD R5, R6, UR44 ;  /* 0x0000002c06055c36 */ /* 0x000fe20008000000 */
[----:B------:R-:W-:Y:S02]  /*6450*/  CS2R R74, SRZ ;  /* 0x00000000004a7805 */ /* 0x000fe4000001ff00 */
[----:B------:R-:W-:Y:S02]  /*6460*/  CS2R R72, SRZ ;  /* 0x0000000000487805 */ /* 0x000fe4000001ff00 */
[----:B------:R-:W-:Y:S01]  /*6470*/  CS2R R78, SRZ ;  /* 0x00000000004e7805 */ /* 0x000fe2000001ff00 */
[----:B------:R-:W-:Y:S01]  /*6480*/  @P5 IMAD R5, R95, -0x10, R5 ;  /* 0xfffffff05f055824 */ /* 0x000fe200078e0205 */
[----:B------:R-:W-:Y:S04]  /*6490*/  CS2R R76, SRZ ;  /* 0x00000000004c7805 */ /* 0x000fe8000001ff00 */
[----:B------:R-:W-:Y:S05]  /*64a0*/  @P1 BRA `(.L_x_107) ;  /* 0x00000000000c1947 */ /* 0x000fea0003800000 */
[----:B------:R-:W-:Y:S04]  /*64b0*/  SHF.L.U32 R3, R91, 0x1f, RZ ;  /* 0x0000001f5b037819 */ /* 0x000fe800000006ff */
[----:B------:R-:W2:Y:S02]  /*64c0*/  SYNCS.PHASECHK.TRANS64.TRYWAIT P1, [R2+URZ+0xa0], R3 ;  /* 0x0000a003020075a7 */ /* 0x000ea400080211ff */
[----:B--2---:R-:W-:Y:S05]  /*64d0*/  @!P1 BRA `(.L_x_108) ;  /* 0x0000004000989947 */ /* 0x004fea0003800000 */
.L_x_107:
[----:B------:R-:W-:Y:S05]  /*64e0*/  BSYNC B0 ;  /* 0x0000000000007941 */ /* 0x000fea0003800000 */
.L_x_106:
[----:B------:R-:W-:Y:S01]  /*64f0*/  ISETP.NE.AND P1, PT, R101, RZ, PT ;  /* 0x000000ff6500720c */ /* 0x000fe20003f25270 */
[----:B--2---:R-:W-:Y:S02]  /*6500*/  VIADD R3, R2, 0xc0 ;  /* 0x000000c002037836 */ /* 0x004fe40000000000 */
[----:B------:R-:W-:Y:S03]  /*6510*/  VIADD R93, R93, 0x1 ;  /* 0x000000015d5d7836 */ /* 0x000fe60000000000 */
[----:B-1----:R-:W-:Y:S07]  /*6520*/  PRMT R0, R0, 0x654, R3 ;  /* 0x0000065400007816 */ /* 0x002fee0000000003 */
[----:B------:R1:W2:Y:S04]  /*6530*/  @P1 LDS.128 R72, [R6+UR44+0x200] ;  /* 0x0002002c06481984 */ /* 0x0002a80008000c00 */
[----:B------:R1:W1:Y:S01]  /*6540*/  @P1 LDS.128 R76, [R5+0x210] ;  /* 0x00021000054c1984 */ /* 0x0002620000000c00 */
[C---:B------:R-:W-:Y:S01]  /*6550*/  ISETP.NE.AND P1, PT, R93.reuse, 0x4, PT ;  /* 0x000000045d00780c */ /* 0x040fe20003f25270 */
[----:B------:R-:W-:Y:S01]  /*6560*/  @!PT LDS RZ, [RZ] ;  /* 0x00000000fffff984 */ /* 0x000fe20000000800 */
[----:B------:R-:W-:Y:S01]  /*6570*/  @!PT LDS RZ, [RZ] ;  /* 0x00000000fffff984 */ /* 0x000fe20000000800 */
[----:B------:R-:W-:Y:S01]  /*6580*/  @!PT LDS RZ, [RZ] ;  /* 0x00000000fffff984 */ /* 0x000fe20000000800 */
[----:B------:R-:W-:Y:S01]  /*6590*/  @!PT LDS RZ, [RZ] ;  /* 0x00000000fffff984 */ /* 0x000fe20000000800 */
[----:B------:R5:W-:Y:S06]  /*65a0*/  MEMBAR.ALL.CTA ;  /* 0x0000000000007992 */ /* 0x000bec0000008000 */
[----:B-----5:R-:W5:Y:S01]  /*65b0*/  FENCE.VIEW.ASYNC.S ;  /* 0x00000000000073c6 */ /* 0x020f620000000000 */
[----:B------:R-:W-:Y:S01]  /*65c0*/  SEL R93, R93, RZ, P1 ;  /* 0x000000ff5d5d7207 */ /* 0x000fe20000800000 */
[----:B-----5:R5:W-:Y:S02]  /*65d0*/  SYNCS.ARRIVE.TRANS64.RED.A1T0 RZ, [R0+URZ], RZ ;  /* 0x000000ff00ff79a7 */ /* 0x020be400081004ff */
[----:B-----5:R-:W-:Y:S04]  /*65e0*/  SEL R0, RZ, 0x1, P1 ;  /* 0x00000001ff007807 */ /* 0x020fe80000800000 */
[----:B--2---:R-:W-:Y:S02]  /*65f0*/  LOP3.LUT R91, R91, R0, RZ, 0x3c, !PT ;  /* 0x000000005b5b7212 */ /* 0x004fe400078e3cff */
.L_x_105:
[----:B------:R-:W-:Y:S05]  /*6600*/  BSYNC B1 ;  /* 0x0000000000017941 */ /* 0x000fea0003800000 */
.L_x_104:
[----:B------:R-:W-:Y:S04]  /*6610*/  SHF.R.U32.HI R3, RZ, 0x15, R39 ;  /* 0x00000015ff037819 */ /* 0x000fe80000011627 */
[----:B------:R-:W-:Y:S01]  /*6620*/  LOP3.LUT P1, RZ, R3, 0x3, R86, 0x48, !PT ;  /* 0x0000000303ff7812 */ /* 0x000fe20007824856 */
[----:B------:R-:W-:Y:S01]  /*6630*/  @!UPT UIADD3 URZ, UPT, UPT, URZ, URZ, URZ ;  /* 0x000000fffffff290 */ /* 0x000fe2000fffe0ff */
[----:B----4-:R-:W-:Y:S11]  /*6640*/  @P0 BRA `(.L_x_109) ;  /* 0x0000000000080947 */ /* 0x010ff60003800000 */
[----:B------:R-:W2:Y:S02]  /*6650*/  SYNCS.PHASECHK.TRANS64.TRYWAIT P0, [R71+URZ+0x110], R4 ;  /* 0x00011004470075a7 */ /* 0x000ea400080011ff */
[----:B--2---:R-:W-:Y:S05]  /*6660*/  @!P0 BRA `(.L_x_110) ;  /* 0x0000004000488947 */ /* 0x004fea0003800000 */
.L_x_109:
[----:B------:R-:W-:Y:S05]  /*6670*/  @!P1 BRA `(.L_x_111) ;  /* 0x0000000000409947 */ /* 0x000fea0003800000 */
[----:B------:R-:W1:Y:S01]  /*6680*/  LDCU.64 UR8, c[0x4][0x78] ;  /* 0x01000f00ff0877ac */ /* 0x000e620008000a00 */
[----:B------:R-:W-:Y:S01]  /*6690*/  MOV R3, 0x0 ;  /* 0x0000000000037802 */ /* 0x000fe20000000f00 */
[----:B------:R-:W-:Y:S02]  /*66a0*/  HFMA2 R12, -RZ, RZ, 0, 5.9604644775390625e-08 ;  /* 0x00000001ff0c7431 */ /* 0x000fe400000001ff */
[----:B------:R-:W-:Y:S02]  /*66b0*/  IMAD.MOV.U32 R8, RZ, RZ, 0x192 ;  /* 0x00000192ff087424 */ /* 0x000fe400078e00ff */
[----:B------:R-:W-:Y:S01]  /*66c0*/  IMAD.MOV.U32 R13, RZ, RZ, RZ ;  /* 0x000000ffff0d7224 */ /* 0x000fe200078e00ff */
[----:B------:R-:W4:Y:S01]  /*66d0*/  LDCU.64 UR6, c[0x4][0x80] ;  /* 0x01001000ff0677ac */ /* 0x000f220008000a00 */
[----:B------:R-:W3:Y:S01]  /*66e0*/  LDC.64 R2, c[0x4][R3] ;  /* 0x0100000003027b82 */ /* 0x000ee20000000a00 */
[----:B------:R-:W5:Y:S01]  /*66f0*/  LDCU.64 UR4, c[0x4][0x18] ;  /* 0x01000300ff0477ac */ /* 0x000f620008000a00 */
[----:B-1----:R-:W-:Y:S01]  /*6700*/  MOV R5, UR9 ;  /* 0x0000000900057c02 */ /* 0x002fe20008000f00 */
[----:B--2---:R-:W-:Y:S01]  /*6710*/  IMAD.U32 R4, RZ, RZ, UR8 ;  /* 0x00000008ff047e24 */ /* 0x004fe2000f8e00ff */
[----:B----4-:R-:W-:Y:S01]  /*6720*/  MOV R7, UR7 ;  /* 0x0000000700077c02 */ /* 0x010fe20008000f00 */
[----:B------:R-:W-:Y:S01]  /*6730*/  IMAD.U32 R6, RZ, RZ, UR6 ;  /* 0x00000006ff067e24 */ /* 0x000fe2000f8e00ff */
[----:B-----5:R-:W-:Y:S01]  /*6740*/  MOV R11, UR5 ;  /* 0x00000005000b7c02 */ /* 0x020fe20008000f00 */
[----:B------:R-:W-:Y:S02]  /*6750*/  IMAD.U32 R10, RZ, RZ, UR4 ;  /* 0x00000004ff0a7e24 */ /* 0x000fe4000f8e00ff */
[----:B------:R-:W-:Y:S07]  /*6760*/  LEPC R20, `(.L_x_111) ;  /* 0x000000001014794e */ /* 0x000fee0000000000 */
[----:B---3--:R-:W-:Y:S05]  /*6770*/  CALL.ABS.NOINC R2 ;  /* 0x0000000002007343 */ /* 0x008fea0003c00000 */
.L_x_111:
[-C--:B------:R-:W-:Y:S01]  /*6780*/  F2FP.F16.E5M2.UNPACK_B R42, R72.reuse ;  /* 0x00000048ff2a723e */ /* 0x080fe200020004ff */
[----:B------:R-:W-:Y:S05]  /*6790*/  WARPSYNC.ALL ;  /* 0x0000000000007948 */ /* 0x000fea0003800000 */
[----:B------:R-:W-:Y:S01]  /*67a0*/  R2UR UR4, R39 ;  /* 0x00000000270472ca */ /* 0x000fe200000e0000 */
[--C-:B------:R-:W-:Y:S01]  /*67b0*/  HADD2.F32 R40, -RZ, R42.reuse.H0_H0 ;  /* 0x2000002aff287230 */ /* 0x100fe20000004100 */
[----:B------:R-:W-:Y:S01]  /*67c0*/  F2FP.F16.E5M2.UNPACK_B R43, R72.H1 ;  /* 0x00000048ff2b723e */ /* 0x000fe200030004ff */
[----:B------:R-:W-:Y:S01]  /*67d0*/  HADD2.F32 R42, -RZ, R42.H1_H1 ;  /* 0x3000002aff2a7230 */ /* 0x000fe20000004100 */
[-C--:B------:R-:W-:Y:S01]  /*67e0*/  F2FP.F16.E5M2.UNPACK_B R45, R73.reuse ;  /* 0x00000049ff2d723e */ /* 0x080fe200020004ff */
[----:B------:R-:W-:Y:S01]  /*67f0*/  BSSY.RECONVERGENT B0, `(.L_x_112) ;  /* 0x0000099000007945 */ /* 0x000fe20003800200 */
[----:B------:R-:W-:Y:S01]  /*6800*/  F2FP.F16.E5M2.UNPACK_B R47, R73.H1 ;  /* 0x00000049ff2f723e */ /* 0x000fe200030004ff */
[--C-:B------:R-:W-:Y:S01]  /*6810*/  HADD2.F32 R44, -RZ, R43.reuse.H0_H0 ;  /* 0x2000002bff2c7230 */ /* 0x100fe20000004100 */
[-C--:B------:R-:W-:Y:S01]  /*6820*/  F2FP.F16.E5M2.UNPACK_B R49, R74.reuse ;  /* 0x0000004aff31723e */ /* 0x080fe200020004ff */
[----:B------:R-:W-:Y:S01]  /*6830*/  HADD2.F32 R46, -RZ, R43.H1_H1 ;  /* 0x3000002bff2e7230 */ /* 0x000fe20000004100 */
[----:B------:R-:W-:Y:S01]  /*6840*/  F2FP.F16.E5M2.UNPACK_B R51, R74.H1 ;  /* 0x0000004aff33723e */ /* 0x000fe200030004ff */
[--C-:B------:R-:W-:Y:S01]  /*6850*/  HADD2.F32 R43, -RZ, R45.reuse.H0_H0 ;  /* 0x2000002dff2b7230 */ /* 0x100fe20000004100 */
[-C--:B------:R-:W-:Y:S01]  /*6860*/  F2FP.F16.E5M2.UNPACK_B R53, R75.reuse ;  /* 0x0000004bff35723e */ /* 0x080fe200020004ff */
[----:B-12---:R-:W-:Y:S01]  /*6870*/  LDTM.16dp32bit_t0_t15.x32 R4, tmem[UR4] ;  /* 0x00000004000479ee */ /* 0x006fe20008a80000 */
[----:B------:R-:W3:Y:S01]  /*6880*/  LDTM.16dp32bit_t16_t31.x32 R4, tmem[UR4+0x20] ;  /* 0x00002004000479ee */ /* 0x000ee20008aa0000 */
[----:B------:R-:W-:Y:S01]  /*6890*/  IADD3 R112, PT, PT, R84, UR44, RZ ;  /* 0x0000002c54707c10 */ /* 0x000fe2000fffe0ff */
[----:B------:R-:W-:Y:S01]  /*68a0*/  HADD2.F32 R48, -RZ, R45.H1_H1 ;  /* 0x3000002dff307230 */ /* 0x000fe20000004100 */
[----:B------:R-:W-:Y:S01]  /*68b0*/  SHF.L.U32 R103, R90, 0x4, RZ ;  /* 0x000000045a677819 */ /* 0x000fe200000006ff */
[----:B------:R-:W-:Y:S01]  /*68c0*/  HADD2.F32 R52, -RZ, R49.H1_H1 ;  /* 0x30000031ff347230 */ /* 0x000fe20000004100 */
[----:B------:R-:W-:Y:S01]  /*68d0*/  F2FP.F16.E5M2.UNPACK_B R55, R75.H1 ;  /* 0x0000004bff37723e */ /* 0x000fe200030004ff */
[----:B------:R-:W-:Y:S01]  /*68e0*/  HADD2.F32 R56, -RZ, R53.H1_H1 ;  /* 0x30000035ff387230 */ /* 0x000fe20000004100 */
[-C--:B------:R-:W-:Y:S01]  /*68f0*/  F2FP.F16.E5M2.UNPACK_B R57, R76.reuse ;  /* 0x0000004cff39723e */ /* 0x080fe200020004ff */
[--C-:B------:R-:W-:Y:S01]  /*6900*/  HADD2.F32 R45, -RZ, R47.reuse.H0_H0 ;  /* 0x2000002fff2d7230 */ /* 0x100fe20000004100 */
[----:B------:R-:W-:Y:S01]  /*6910*/  F2FP.F16.E5M2.UNPACK_B R59, R76.H1 ;  /* 0x0000004cff3b723e */ /* 0x000fe200030004ff */
[----:B------:R-:W-:Y:S01]  /*6920*/  HADD2.F32 R50, -RZ, R47.H1_H1 ;  /* 0x3000002fff327230 */ /* 0x000fe20000004100 */
[-C--:B------:R-:W-:Y:S01]  /*6930*/  F2FP.F16.E5M2.UNPACK_B R61, R77.reuse ;  /* 0x0000004dff3d723e */ /* 0x080fe200020004ff */
[----:B------:R-:W-:Y:S01]  /*6940*/  HADD2.F32 R47, -RZ, R49.H0_H0 ;  /* 0x20000031ff2f7230 */ /* 0x000fe20000004100 */
[----:B------:R-:W-:Y:S01]  /*6950*/  F2FP.F16.E5M2.UNPACK_B R63, R77.H1 ;  /* 0x0000004dff3f723e */ /* 0x000fe200030004ff */
[----:B------:R-:W-:Y:S01]  /*6960*/  HADD2.F32 R60, -RZ, R57.H1_H1 ;  /* 0x30000039ff3c7230 */ /* 0x000fe20000004100 */
[-C--:B------:R-:W-:Y:S01]  /*6970*/  F2FP.F16.E5M2.UNPACK_B R65, R78.reuse ;  /* 0x0000004eff41723e */ /* 0x080fe200020004ff */
[----:B------:R-:W-:Y:S01]  /*6980*/  HADD2.F32 R64, -RZ, R61.H1_H1 ;  /* 0x3000003dff407230 */ /* 0x000fe20000004100 */
[----:B------:R-:W-:Y:S01]  /*6990*/  F2FP.F16.E5M2.UNPACK_B R67, R78.H1 ;  /* 0x0000004eff43723e */ /* 0x000fe200030004ff */
[----:B------:R-:W-:Y:S01]  /*69a0*/  HADD2.F32 R49, -RZ, R51.H0_H0 ;  /* 0x20000033ff317230 */ /* 0x000fe20000004100 */
[----:B------:R-:W-:Y:S01]  /*69b0*/  ISETP.NE.AND P0, PT, R97, RZ, PT ;  /* 0x000000ff6100720c */ /* 0x000fe20003f05270 */
[----:B------:R-:W-:Y:S01]  /*69c0*/  HADD2.F32 R68, -RZ, R65.H1_H1 ;  /* 0x30000041ff447230 */ /* 0x000fe20000004100 */
[----:B------:R-:W-:Y:S01]  /*69d0*/  ISETP.NE.AND P6, PT, R102, RZ, PT ;  /* 0x000000ff6600720c */ /* 0x000fe20003fc5270 */
[----:B------:R-:W-:Y:S02]  /*69e0*/  HADD2.F32 R54, -RZ, R51.H1_H1 ;  /* 0x30000033ff367230 */ /* 0x000fe40000004100 */
[C---:B---3--:R-:W-:Y:S01]  /*69f0*/  FMUL R0, R38.reuse, R4 ;  /* 0x0000000426007220 */ /* 0x048fe20000400000 */
[C---:B------:R-:W-:Y:S01]  /*6a00*/  FMUL R2, R38.reuse, R5 ;  /* 0x0000000526027220 */ /* 0x040fe20000400000 */
[C---:B------:R-:W-:Y:S01]  /*6a10*/  FMUL R4, R38.reuse, R8 ;  /* 0x0000000826047220 */ /* 0x040fe20000400000 */
[C---:B------:R-:W-:Y:S01]  /*6a20*/  FMUL R5, R38.reuse, R9 ;  /* 0x0000000926057220 */ /* 0x040fe20000400000 */
[C---:B------:R-:W-:Y:S01]  /*6a30*/  FFMA R0, R41.reuse, R40, R0 ;  /* 0x0000002829007223 */ /* 0x040fe20000000000 */
[C---:B------:R-:W-:Y:S01]  /*6a40*/  FFMA R2, R41.reuse, R42, R2 ;  /* 0x0000002a29027223 */ /* 0x040fe20000000002 */
[C---:B------:R-:W-:Y:S01]  /*6a50*/  FMUL R8, R38.reuse, R12 ;  /* 0x0000000c26087220 */ /* 0x040fe20000400000 */
[C---:B------:R-:W-:Y:S01]  /*6a60*/  FMUL R9, R38.reuse, R13 ;  /* 0x0000000d26097220 */ /* 0x040fe20000400000 */
[----:B------:R-:W-:Y:S02]  /*6a70*/  HADD2.F32 R51, -RZ, R53.H0_H0 ;  /* 0x20000035ff337230 */ /* 0x000fe40000004100 */
[C---:B------:R-:W-:Y:S01]  /*6a80*/  FMUL R12, R38.reuse, R16 ;  /* 0x00000010260c7220 */ /* 0x040fe20000400000 */
        /* <DEDUP_REMOVED lines=13> */
[C---:B------:R-:W-:Y:S01]  /*6b60*/  FFMA R3, R41.reuse, R44, R3 ;  /* 0x0000002c29037223 */ /* 0x040fe20000000003 */
[----:B------:R-:W-:Y:S01]  /*6b70*/  F2FP.F16.E5M2.UNPACK_B R40, R79 ;  /* 0x0000004fff28723e */ /* 0x000fe200020004ff */
[C---:B------:R-:W-:Y:S01]  /*6b80*/  FFMA R7, R41.reuse, R46, R7 ;  /* 0x0000002e29077223 */ /* 0x040fe20000000007 */
[C---:B------:R-:W-:Y:S01]  /*6b90*/  FFMA R4, R41.reuse, R43, R4 ;  /* 0x0000002b29047223 */ /* 0x040fe20000000004 */
[----:B------:R-:W-:Y:S01]  /*6ba0*/  F2FP.F16.E5M2.UNPACK_B R42, R79.H1 ;  /* 0x0000004fff2a723e */ /* 0x000fe200030004ff */
[C---:B------:R-:W-:Y:S01]  /*6bb0*/  FFMA R5, R41.reuse, R48, R5 ;  /* 0x0000003029057223 */ /* 0x040fe20000000005 */
[----:B------:R-:W-:Y:S01]  /*6bc0*/  FFMA R6, R41, R45, R6 ;  /* 0x0000002d29067223 */ /* 0x000fe20000000006 */
[----:B------:R-:W-:Y:S01]  /*6bd0*/  F2FP.SATFINITE.E5M2.F32.PACK_AB_MERGE_C R99, R7, R3, RZ ;  /* 0x000000030763723e */ /* 0x000fe200048060ff */
[C---:B------:R-:W-:Y:S01]  /*6be0*/  FFMA R11, R41.reuse, R50, R11 ;  /* 0x00000032290b7223 */ /* 0x040fe2000000000b */
[C---:B------:R-:W-:Y:S01]  /*6bf0*/  FFMA R8, R41.reuse, R47, R8 ;  /* 0x0000002f29087223 */ /* 0x040fe20000000008 */
[----:B------:R-:W-:Y:S01]  /*6c00*/  FMUL R10, R38, R14 ;  /* 0x0000000e260a7220 */ /* 0x000fe20000400000 */
[----:B------:R-:W-:Y:S01]  /*6c10*/  F2FP.SATFINITE.E5M2.F32.PACK_AB_MERGE_C R104, R2, R0, R99 ;  /* 0x000000000268723e */ /* 0x000fe20004806063 */
[----:B------:R-:W-:Y:S01]  /*6c20*/  FFMA R9, R41, R52, R9 ;  /* 0x0000003429097223 */ /* 0x000fe20000000009 */
[----:B------:R-:W-:Y:S01]  /*6c30*/  F2FP.SATFINITE.E5M2.F32.PACK_AB_MERGE_C R105, R11, R6, RZ ;  /* 0x000000060b69723e */ /* 0x000fe200048060ff */
[----:B------:R-:W-:Y:S01]  /*6c40*/  FFMA R10, R41, R49, R10 ;  /* 0x00000031290a7223 */ /* 0x000fe2000000000a */
[----:B------:R-:W-:Y:S01]  /*6c50*/  IADD3 R99, PT, PT, R112, R103, RZ ;  /* 0x0000006770637210 */ /* 0x000fe20007ffe0ff */
[C---:B------:R-:W-:Y:S01]  /*6c60*/  FMUL R15, R38.reuse, R15 ;  /* 0x0000000f260f7220 */ /* 0x040fe20000400000 */
[--C-:B------:R-:W-:Y:S01]  /*6c70*/  HADD2.F32 R53, -RZ, R55.reuse.H0_H0 ;  /* 0x20000037ff357230 */ /* 0x100fe20000004100 */
[----:B------:R-:W-:Y:S01]  /*6c80*/  F2FP.SATFINITE.E5M2.F32.PACK_AB_MERGE_C R105, R5, R4, R105 ;  /* 0x000000040569723e */ /* 0x000fe20004806069 */
[----:B------:R-:W-:Y:S02]  /*6c90*/  HADD2.F32 R58, -RZ, R55.H1_H1 ;  /* 0x30000037ff3a7230 */ /* 0x000fe40000004100 */
[C---:B------:R-:W-:Y:S01]  /*6ca0*/  FFMA R15, R41.reuse, R54, R15 ;  /* 0x00000036290f7223 */ /* 0x040fe2000000000f */
[C---:B------:R-:W-:Y:S01]  /*6cb0*/  FFMA R12, R41.reuse, R51, R12 ;  /* 0x00000033290c7223 */ /* 0x040fe2000000000c */
[C---:B------:R-:W-:Y:S01]  /*6cc0*/  FFMA R13, R41.reuse, R56, R13 ;  /* 0x00000038290d7223 */ /* 0x040fe2000000000d */
[----:B------:R-:W-:Y:S02]  /*6cd0*/  HADD2.F32 R55, -RZ, R57.H0_H0 ;  /* 0x20000039ff377230 */ /* 0x000fe40000004100 */
[C---:B------:R-:W-:Y:S01]  /*6ce0*/  FMUL R14, R38.reuse, R18 ;  /* 0x00000012260e7220 */ /* 0x040fe20000400000 */
[C---:B------:R-:W-:Y:S01]  /*6cf0*/  FMUL R19, R38.reuse, R19 ;  /* 0x0000001326137220 */ /* 0x040fe20000400000 */
[--C-:B------:R-:W-:Y:S02]  /*6d00*/  HADD2.F32 R57, -RZ, R59.reuse.H0_H0 ;  /* 0x2000003bff397230 */ /* 0x100fe40000004100 */
[C---:B------:R-:W-:Y:S01]  /*6d10*/  FMUL R18, R38.reuse, R22 ;  /* 0x0000001626127220 */ /* 0x040fe20000400000 */
[C---:B------:R-:W-:Y:S01]  /*6d20*/  FFMA R14, R41.reuse, R53, R14 ;  /* 0x00000035290e7223 */ /* 0x040fe2000000000e */
[----:B------:R-:W-:Y:S02]  /*6d30*/  HADD2.F32 R62, -RZ, R59.H1_H1 ;  /* 0x3000003bff3e7230 */ /* 0x000fe40000004100 */
[C---:B------:R-:W-:Y:S01]  /*6d40*/  FFMA R19, R41.reuse, R58, R19 ;  /* 0x0000003a29137223 */ /* 0x040fe20000000013 */
[----:B------:R-:W-:Y:S02]  /*6d50*/  HADD2.F32 R59, -RZ, R61.H0_H0 ;  /* 0x2000003dff3b7230 */ /* 0x000fe40000004100 */
[C---:B------:R-:W-:Y:S01]  /*6d60*/  FMUL R23, R38.reuse, R23 ;  /* 0x0000001726177220 */ /* 0x040fe20000400000 */
[C---:B------:R-:W-:Y:S01]  /*6d70*/  FFMA R16, R41.reuse, R55, R16 ;  /* 0x0000003729107223 */ /* 0x040fe20000000010 */
[C---:B------:R-:W-:Y:S01]  /*6d80*/  FFMA R17, R41.reuse, R60, R17 ;  /* 0x0000003c29117223 */ /* 0x040fe20000000011 */
[--C-:B------:R-:W-:Y:S02]  /*6d90*/  HADD2.F32 R61, -RZ, R63.reuse.H0_H0 ;  /* 0x2000003fff3d7230 */ /* 0x100fe40000004100 */
[C---:B------:R-:W-:Y:S01]  /*6da0*/  FFMA R18, R41.reuse, R57, R18 ;  /* 0x0000003929127223 */ /* 0x040fe20000000012 */
[----:B------:R-:W-:Y:S02]  /*6db0*/  HADD2.F32 R66, -RZ, R63.H1_H1 ;  /* 0x3000003fff427230 */ /* 0x000fe40000004100 */
[C---:B------:R-:W-:Y:S01]  /*6dc0*/  FMUL R22, R38.reuse, R26 ;  /* 0x0000001a26167220 */ /* 0x040fe20000400000 */
[----:B------:R-:W-:Y:S02]  /*6dd0*/  HADD2.F32 R63, -RZ, R65.H0_H0 ;  /* 0x20000041ff3f7230 */ /* 0x000fe40000004100 */
[C---:B------:R-:W-:Y:S01]  /*6de0*/  FFMA R23, R41.reuse, R62, R23 ;  /* 0x0000003e29177223 */ /* 0x040fe20000000017 */
[C---:B------:R-:W-:Y:S01]  /*6df0*/  FMUL R27, R38.reuse, R27 ;  /* 0x0000001b261b7220 */ /* 0x040fe20000400000 */
[C---:B------:R-:W-:Y:S01]  /*6e00*/  FFMA R20, R41.reuse, R59, R20 ;  /* 0x0000003b29147223 */ /* 0x040fe20000000014 */
[C---:B------:R-:W-:Y:S01]  /*6e10*/  FFMA R21, R41.reuse, R64, R21 ;  /* 0x0000004029157223 */ /* 0x040fe20000000015 */
[--C-:B------:R-:W-:Y:S02]  /*6e20*/  HADD2.F32 R65, -RZ, R67.reuse.H0_H0 ;  /* 0x20000043ff417230 */ /* 0x100fe40000004100 */
[C---:B------:R-:W-:Y:S01]  /*6e30*/  FFMA R22, R41.reuse, R61, R22 ;  /* 0x0000003d29167223 */ /* 0x040fe20000000016 */
[----:B------:R-:W-:Y:S02]  /*6e40*/  HADD2.F32 R70, -RZ, R67.H1_H1 ;  /* 0x30000043ff467230 */ /* 0x000fe40000004100 */
[C---:B------:R-:W-:Y:S01]  /*6e50*/  FMUL R26, R38.reuse, R30 ;  /* 0x0000001e261a7220 */ /* 0x040fe20000400000 */
[--C-:B------:R-:W-:Y:S02]  /*6e60*/  HADD2.F32 R67, -RZ, R40.reuse.H0_H0 ;  /* 0x20000028ff437230 */ /* 0x100fe40000004100 */
[C---:B------:R-:W-:Y:S01]  /*6e70*/  FFMA R27, R41.reuse, R66, R27 ;  /* 0x00000042291b7223 */ /* 0x040fe2000000001b */
[C---:B------:R-:W-:Y:S01]  /*6e80*/  FMUL R31, R38.reuse, R31 ;  /* 0x0000001f261f7220 */ /* 0x040fe20000400000 */
[C---:B------:R-:W-:Y:S01]  /*6e90*/  FFMA R24, R41.reuse, R63, R24 ;  /* 0x0000003f29187223 */ /* 0x040fe20000000018 */
[----:B------:R-:W-:Y:S02]  /*6ea0*/  HADD2.F32 R40, -RZ, R40.H1_H1 ;  /* 0x30000028ff287230 */ /* 0x000fe40000004100 */
[C---:B------:R-:W-:Y:S01]  /*6eb0*/  FFMA R25, R41.reuse, R68, R25 ;  /* 0x0000004429197223 */ /* 0x040fe20000000019 */
[--C-:B------:R-:W-:Y:S02]  /*6ec0*/  HADD2.F32 R69, -RZ, R42.reuse.H0_H0 ;  /* 0x2000002aff457230 */ /* 0x100fe40000004100 */
[C---:B------:R-:W-:Y:S01]  /*6ed0*/  FFMA R26, R41.reuse, R65, R26 ;  /* 0x00000041291a7223 */ /* 0x040fe2000000001a */
[----:B------:R-:W-:Y:S02]  /*6ee0*/  HADD2.F32 R42, -RZ, R42.H1_H1 ;  /* 0x3000002aff2a7230 */ /* 0x000fe40000004100 */
[C---:B------:R-:W-:Y:S01]  /*6ef0*/  FMUL R30, R38.reuse, R34 ;  /* 0x00000022261e7220 */ /* 0x040fe20000400000 */
[----:B------:R-:W-:Y:S01]  /*6f00*/  FFMA R31, R41, R70, R31 ;  /* 0x00000046291f7223 */ /* 0x000fe2000000001f */
[----:B------:R-:W-:Y:S01]  /*6f10*/  FMUL R35, R38, R35 ;  /* 0x0000002326237220 */ /* 0x000fe20000400000 */
[----:B------:R-:W-:Y:S01]  /*6f20*/  F2FP.SATFINITE.E5M2.F32.PACK_AB_MERGE_C R106, R15, R10, RZ ;  /* 0x0000000a0f6a723e */ /* 0x000fe200048060ff */
[----:B------:R-:W-:Y:S01]  /*6f30*/  FFMA R28, R41, R67, R28 ;  /* 0x00000043291c7223 */ /* 0x000fe2000000001c */
[----:B------:R-:W-:Y:S01]  /*6f40*/  F2FP.SATFINITE.E5M2.F32.PACK_AB_MERGE_C R107, R19, R14, RZ ;  /* 0x0000000e136b723e */ /* 0x000fe200048060ff */
[C---:B------:R-:W-:Y:S01]  /*6f50*/  FFMA R29, R41.reuse, R40, R29 ;  /* 0x00000028291d7223 */ /* 0x040fe2000000001d */
[C---:B------:R-:W-:Y:S01]  /*6f60*/  FFMA R30, R41.reuse, R69, R30 ;  /* 0x00000045291e7223 */ /* 0x040fe2000000001e */
[----:B------:R-:W-:Y:S01]  /*6f70*/  FFMA R35, R41, R42, R35 ;  /* 0x0000002a29237223 */ /* 0x000fe20000000023 */
[----:B------:R-:W-:Y:S02]  /*6f80*/  F2FP.SATFINITE.E5M2.F32.PACK_AB_MERGE_C R106, R9, R8, R106 ;  /* 0x00000008096a723e */ /* 0x000fe4000480606a */
[----:B------:R-:W-:Y:S02]  /*6f90*/  F2FP.SATFINITE.E5M2.F32.PACK_AB_MERGE_C R107, R13, R12, R107 ;  /* 0x0000000c0d6b723e */ /* 0x000fe4000480606b */
[----:B------:R-:W-:Y:S02]  /*6fa0*/  F2FP.SATFINITE.E5M2.F32.PACK_AB_MERGE_C R108, R23, R18, RZ ;  /* 0x00000012176c723e */ /* 0x000fe400048060ff */
[----:B------:R-:W-:Y:S01]  /*6fb0*/  F2FP.SATFINITE.E5M2.F32.PACK_AB_MERGE_C R109, R27, R22, RZ ;  /* 0x000000161b6d723e */ /* 0x000fe200048060ff */
[----:B------:R1:W-:Y:S01]  /*6fc0*/  STS.128 [R84+UR44+0x4200], R104 ;  /* 0x0042006854007988 */ /* 0x0003e20008000c2c */
[----:B------:R-:W-:Y:S02]  /*6fd0*/  F2FP.SATFINITE.E5M2.F32.PACK_AB_MERGE_C R113, R31, R26, RZ ;  /* 0x0000001a1f71723e */ /* 0x000fe400048060ff */
[----:B------:R-:W-:Y:S02]  /*6fe0*/  F2FP.SATFINITE.E5M2.F32.PACK_AB_MERGE_C R114, R35, R30, RZ ;  /* 0x0000001e2372723e */ /* 0x000fe400048060ff */
[----:B------:R-:W-:Y:S02]  /*6ff0*/  F2FP.SATFINITE.E5M2.F32.PACK_AB_MERGE_C R108, R17, R16, R108 ;  /* 0x00000010116c723e */ /* 0x000fe4000480606c */
[----:B------:R-:W-:Y:S02]  /*7000*/  F2FP.SATFINITE.E5M2.F32.PACK_AB_MERGE_C R109, R21, R20, R109 ;  /* 0x00000014156d723e */ /* 0x000fe4000480606d */
[----:B------:R-:W-:Y:S02]  /*7010*/  F2FP.SATFINITE.E5M2.F32.PACK_AB_MERGE_C R110, R25, R24, R113 ;  /* 0x00000018196e723e */ /* 0x000fe40004806071 */
[----:B------:R-:W-:Y:S02]  /*7020*/  F2FP.SATFINITE.E5M2.F32.PACK_AB_MERGE_C R111, R29, R28, R114 ;  /* 0x0000001c1d6f723e */ /* 0x000fe40004806072 */
[----:B------:R-:W-:Y:S02]  /*7030*/  LEA R112, R93, UR44, 0x3 ;  /* 0x0000002c5d707c11 */ /* 0x000fe4000f8e18ff */
[----:B------:R-:W-:Y:S01]  /*7040*/  @P6 SHF.L.U32 R113, R91, 0x1f, RZ ;  /* 0x0000001f5b716819 */ /* 0x000fe200000006ff */
[----:B------:R1:W-:Y:S01]  /*7050*/  STS.128 [R99+0x4210], R108 ;  /* 0x0042106c63007388 */ /* 0x0003e20000000c00 */
[----:B------:R-:W-:Y:S01]  /*7060*/  @!PT LDS RZ, [RZ] ;  /* 0x00000000fffff984 */ /* 0x000fe20000000800 */
[----:B------:R-:W-:Y:S01]  /*7070*/  @!PT LDS RZ, [RZ] ;  /* 0x00000000fffff984 */ /* 0x000fe20000000800 */
[----:B------:R-:W-:Y:S01]  /*7080*/  @!PT LDS RZ, [RZ] ;  /* 0x00000000fffff984 */ /* 0x000fe20000000800 */
[----:B------:R-:W-:Y:S01]  /*7090*/  @!PT LDS RZ, [RZ] ;  /* 0x00000000fffff984 */ /* 0x000fe20000000800 */
[----:B------:R2:W-:Y:S07]  /*70a0*/  MEMBAR.ALL.CTA ;  /* 0x0000000000007992 */ /* 0x0005ee0000008000 */
[----:B--2---:R-:W2:Y:S02]  /*70b0*/  FENCE.VIEW.ASYNC.S ;  /* 0x00000000000073c6 */ /* 0x004ea40000000000 */
[----:B--2---:R-:W-:Y:S06]  /*70c0*/  BAR.SYNC.DEFER_BLOCKING 0x1, 0x80 ;  /* 0x0042000000007b1d */ /* 0x004fec0000010000 */
[----:B------:R-:W-:Y:S05]  /*70d0*/  @P0 BRA `(.L_x_113) ;  /* 0x0000000000280947 */ /* 0x000fea0003800000 */
[----:B------:R-:W-:Y:S01]  /*70e0*/  UIADD3 UR4, UPT, UPT, UR44, 0x4200, URZ ;  /* 0x000042002c047890 */ /* 0x000fe2000fffe0ff */
[----:B------:R-:W-:Y:S05]  /*70f0*/  UMOV UR51, UR36 ;  /* 0x0000002400337c82 */ /* 0x000fea0008000000 */
[----:B------:R-:W-:Y:S01]  /*7100*/  MOV R96, UR4 ;  /* 0x0000000400607c02 */ /* 0x000fe20008000f00 */
[----:B------:R-:W-:Y:S03]  /*7110*/  UIADD3 UR4, UP0, UPT, UR62, 0x680, URZ ;  /* 0x000006803e047890 */ /* 0x000fe6000ff1e0ff */
[----:B------:R-:W-:Y:S01]  /*7120*/  R2UR UR48, R96 ;  /* 0x00000000603072ca */ /* 0x000fe200000e0000 */
[----:B------:R-:W-:Y:S11]  /*7130*/  UIADD3.X UR5, UPT, UPT, URZ, UR63, URZ, UP0, !UPT ;  /* 0x0000003fff057290 */ /* 0x000ff600087fe4ff */
[----:B------:R-:W-:Y:S01]  /*7140*/  @!UPT UIADD3 URZ, UPT, UPT, URZ, URZ, URZ ;  /* 0x000000fffffff290 */ /* 0x000fe2000fffe0ff */
[----:B------:R2:W-:Y:S01]  /*7150*/  UTMASTG.3D [UR48], [UR4] ;  /* 0x00000030040073b5 */ /* 0x0005e20008010000 */
[----:B------:R0:W-:Y:S01]  /*7160*/  UTMACMDFLUSH ;  /* 0x00000000000079b7 */ /* 0x0001e20000000000 */
[----:B--2---:R-:W-:Y:S04]  /*7170*/  DEPBAR.LE SB0, 0x1 ;  /* 0x000080400000791a */ /* 0x004fe80000000000 */
.L_x_113:
[----:B------:R-:W-:Y:S05]  /*7180*/  BSYNC.RECONVERGENT B0 ;  /* 0x0000000000007941 */ /* 0x000fea0003800200 */
.L_x_112:
[----:B------:R-:W-:Y:S06]  /*7190*/  BAR.SYNC.DEFER_BLOCKING 0x1, 0x80 ;  /* 0x0042000000007b1d */ /* 0x000fec0000010000 */
[----:B------:R-:W2:Y:S01]  /*71a0*/  @P6 SYNCS.PHASECHK.TRANS64.TRYWAIT P0, [R112+URZ+0xa0], R113 ;  /* 0x0000a071700065a7 */ /* 0x000ea200080011ff */
[----:B------:R-:W-:Y:S01]  /*71b0*/  BSSY B1, `(.L_x_114) ;  /* 0x0000020000017945 */ /* 0x000fe20003800000 */
[----:B--2---:R-:W-:Y:S03]  /*71c0*/  @P6 SEL R100, RZ, 0x1, !P0 ;  /* 0x00000001ff646807 */ /* 0x004fe60004000000 */
[----:B------:R-:W-:Y:S05]  /*71d0*/  @!P6 BRA `(.L_x_115) ;  /* 0x000000000074e947 */ /* 0x000fea0003800000 */
[----:B------:R-:W-:Y:S01]  /*71e0*/  ISETP.NE.AND P1, PT, R101, RZ, PT ;  /* 0x000000ff6500720c */ /* 0x000fe20003f25270 */
[----:B------:R-:W2:Y:S01]  /*71f0*/  S2R R0, SR_CgaCtaId ;  /* 0x0000000000007919 */ /* 0x000ea20000008800 */
[----:B------:R-:W-:Y:S01]  /*7200*/  ISETP.NE.AND P0, PT, R100, RZ, PT ;  /* 0x000000ff6400720c */ /* 0x000fe20003f05270 */
[----:B------:R-:W-:Y:S10]  /*7210*/  BSSY B0, `(.L_x_116) ;  /* 0x0000008000007945 */ /* 0x000ff40003800000 */
[----:B------:R-:W-:Y:S05]  /*7220*/  @P1 IMAD R2, R93, 0x1000, R84 ;  /* 0x000010005d021824 */ /* 0x000fea00078e0254 */
[----:B------:R-:W-:Y:S05]  /*7230*/  @P1 IADD3 R4, PT, PT, R2, UR44, RZ ;  /* 0x0000002c02041c10 */ /* 0x000fea000fffe0ff */
[----:B------:R-:W-:Y:S01]  /*7240*/  @P1 IMAD.IADD R4, R4, 0x1, R103 ;  /* 0x0000000104041824 */ /* 0x000fe200078e0267 */
[----:B------:R-:W-:Y:S06]  /*7250*/  @P0 BRA `(.L_x_117) ;  /* 0x00000000000c0947 */ /* 0x000fec0003800000 */
[----:B------:R-:W-:Y:S04]  /*7260*/  SHF.L.U32 R3, R91, 0x1f, RZ ;  /* 0x0000001f5b037819 */ /* 0x000fe800000006ff */
[----:B------:R-:W3:Y:S02]  /*7270*/  SYNCS.PHASECHK.TRANS64.TRYWAIT P0, [R112+URZ+0xa0], R3 ;  /* 0x0000a003700075a7 */ /* 0x000ee400080011ff */
[----:B---3--:R-:W-:Y:S05]  /*7280*/  @!P0 BRA `(.L_x_118) ;  /* 0x0000003400548947 */ /* 0x008fea0003800000 */
.L_x_117:
[----:B------:R-:W-:Y:S05]  /*7290*/  BSYNC B0 ;  /* 0x0000000000007941 */ /* 0x000fea0003800000 */
.L_x_116:
[----:B------:R-:W-:Y:S01]  /*72a0*/  ISETP.NE.AND P0, PT, R101, RZ, PT ;  /* 0x000000ff6500720c */ /* 0x000fe20003f05270 */
[----:B---3--:R-:W-:Y:S02]  /*72b0*/  VIADD R3, R112, 0xc0 ;  /* 0x000000c070037836 */ /* 0x008fe40000000000 */
[----:B------:R-:W-:Y:S03]  /*72c0*/  VIADD R93, R93, 0x1 ;  /* 0x000000015d5d7836 */ /* 0x000fe60000000000 */
[----:B--2---:R-:W-:Y:S07]  /*72d0*/  PRMT R0, R0, 0x654, R3 ;  /* 0x0000065400007816 */ /* 0x004fee0000000003 */
[----:B------:R2:W3:Y:S04]  /*72e0*/  @P0 LDS.128 R72, [R2+UR44+0x200] ;  /* 0x0002002c02480984 */ /* 0x0004e80008000c00 */
[----:B------:R2:W4:Y:S01]  /*72f0*/  @P0 LDS.128 R76, [R4+0x210] ;  /* 0x00021000044c0984 */ /* 0x0005220000000c00 */
        /* <DEDUP_REMOVED lines=10> */
[----:B--23--:R-:W-:Y:S02]  /*73a0*/  LOP3.LUT R91, R91, R0, RZ, 0x3c, !PT ;  /* 0x000000005b5b7212 */ /* 0x00cfe400078e3cff */
.L_x_115:
[----:B------:R-:W-:Y:S05]  /*73b0*/  BSYNC B1 ;  /* 0x0000000000017941 */ /* 0x000fea0003800000 */
.L_x_114:
[----:B------:R-:W-:Y:S05]  /*73c0*/  VIADD R3, R39, 0x40 ;  /* 0x0000004027037836 */ /* 0x000fea0000000000 */
[----:B------:R-:W-:Y:S04]  /*73d0*/  SHF.R.U32.HI R3, RZ, 0x15, R3 ;  /* 0x00000015ff037819 */ /* 0x000fe80000011603 */
[----:B------:R-:W-:Y:S11]  /*73e0*/  LOP3.LUT P0, RZ, R3, 0x3, R86, 0x48, !PT ;  /* 0x0000000303ff7812 */ /* 0x000ff60007804856 */
[----:B------:R-:W-:Y:S02]  /*73f0*/  @!UPT UIADD3 URZ, UPT, UPT, URZ, URZ, URZ ;  /* 0x000000fffffff290 */ /* 0x000fe4000fffe0ff */
[----:B------:R-:W-:Y:S05]  /*7400*/  @!P0 BRA `(.L_x_119) ;  /* 0x0000000000408947 */ /* 0x000fea0003800000 */
[----:B------:R-:W2:Y:S01]  /*7410*/  LDCU.64 UR8, c[0x4][0x78] ;  /* 0x01000f00ff0877ac */ /* 0x000ea20008000a00 */
[----:B------:R-:W-:Y:S01]  /*7420*/  MOV R3, 0x0 ;  /* 0x0000000000037802 */ /* 0x000fe20000000f00 */
[----:B------:R-:W-:Y:S02]  /*7430*/  HFMA2 R12, -RZ, RZ, 0, 5.9604644775390625e-08 ;  /* 0x00000001ff0c7431 */ /* 0x000fe400000001ff */
[----:B------:R-:W-:Y:S02]  /*7440*/  IMAD.MOV.U32 R8, RZ, RZ, 0x192 ;  /* 0x00000192ff087424 */ /* 0x000fe400078e00ff */
[----:B------:R-:W-:Y:S01]  /*7450*/  IMAD.MOV.U32 R13, RZ, RZ, RZ ;  /* 0x000000ffff0d7224 */ /* 0x000fe200078e00ff */
[----:B------:R-:W3:Y:S01]  /*7460*/  LDCU.64 UR6, c[0x4][0x80] ;  /* 0x01001000ff0677ac */ /* 0x000ee20008000a00 */
[----:B------:R-:W1:Y:S01]  /*7470*/  LDC.64 R2, c[0x4][R3] ;  /* 0x0100000003027b82 */ /* 0x000e620000000a00 */
[----:B------:R-:W5:Y:S01]  /*7480*/  LDCU.64 UR4, c[0x4][0x18] ;  /* 0x01000300ff0477ac */ /* 0x000f620008000a00 */
[----:B--2---:R-:W-:Y:S01]  /*7490*/  MOV R5, UR9 ;  /* 0x0000000900057c02 */ /* 0x004fe20008000f00 */
[----:B------:R-:W-:Y:S01]  /*74a0*/  IMAD.U32 R4, RZ, RZ, UR8 ;  /* 0x00000008ff047e24 */ /* 0x000fe2000f8e00ff */
[----:B---3--:R-:W-:Y:S01]  /*74b0*/  MOV R7, UR7 ;  /* 0x0000000700077c02 */ /* 0x008fe20008000f00 */
[----:B------:R-:W-:Y:S01]  /*74c0*/  IMAD.U32 R6, RZ, RZ, UR6 ;  /* 0x00000006ff067e24 */ /* 0x000fe2000f8e00ff */
[----:B-----5:R-:W-:Y:S01]  /*74d0*/  MOV R11, UR5 ;  /* 0x00000005000b7c02 */ /* 0x020fe20008000f00 */
[----:B------:R-:W-:Y:S02]  /*74e0*/  IMAD.U32 R10, RZ, RZ, UR4 ;  /* 0x00000004ff0a7e24 */ /* 0x000fe4000f8e00ff */
[----:B------:R-:W-:Y:S07]  /*74f0*/  LEPC R20, `(.L_x_119) ;  /* 0x000000001014794e */ /* 0x000fee0000000000 */
[----:B-1--4-:R-:W-:Y:S05]  /*7500*/  CALL.ABS.NOINC R2 ;  /* 0x0000000002007343 */ /* 0x012fea0003c00000 */
.L_x_119:
        /* <DEDUP_REMOVED lines=14> */
[----:B------:R-:W-:Y:S01]  /*75f0*/  F2FP.F16.E5M2.UNPACK_B R54, R75 ;  /* 0x0000004bff36723e */ /* 0x000fe200020004ff */
[----:B------:R-:W-:Y:S01]  /*7600*/  LDTM.16dp32bit_t0_t15.x32 R4, tmem[UR4+0x40] ;  /* 0x00004004000479ee */ /* 0x000fe20008a80000 */
[----:B------:R-:W2:Y:S01]  /*7610*/  LDTM.16dp32bit_t16_t31.x32 R4, tmem[UR4+0x60] ;  /* 0x00006004000479ee */ /* 0x000ea20008aa0000 */
[----:B------:R-:W-:Y:S01]  /*7620*/  HADD2.F32 R46, -RZ, R46.H1_H1 ;  /* 0x3000002eff2e7230 */ /* 0x000fe20000004100 */
[----:B----4-:R-:W-:Y:S01]  /*7630*/  F2FP.F16.E5M2.UNPACK_B R58, R76 ;  /* 0x0000004cff3a723e */ /* 0x010fe200020004ff */
[--C-:B------:R-:W-:Y:S01]  /*7640*/  HADD2.F32 R49, -RZ, R50.reuse.H0_H0 ;  /* 0x20000032ff317230 */ /* 0x100fe20000004100 */
[----:B------:R-:W-:Y:S01]  /*7650*/  F2FP.F16.E5M2.UNPACK_B R62, R77 ;  /* 0x0000004dff3e723e */ /* 0x000fe200020004ff */
[----:B------:R-:W-:Y:S01]  /*7660*/  HADD2.F32 R50, -RZ, R50.H1_H1 ;  /* 0x30000032ff327230 */ /* 0x000fe20000004100 */
[----:B------:R-:W-:Y:S01]  /*7670*/  F2FP.F16.E5M2.UNPACK_B R66, R78 ;  /* 0x0000004eff42723e */ /* 0x000fe200020004ff */
[--C-:B------:R-:W-:Y:S01]  /*7680*/  HADD2.F32 R53, -RZ, R54.reuse.H0_H0 ;  /* 0x20000036ff357230 */ /* 0x100fe20000004100 */
[----:B------:R-:W-:Y:S01]  /*7690*/  F2FP.F16.E5M2.UNPACK_B R70, R79 ;  /* 0x0000004fff46723e */ /* 0x000fe200020004ff */
[----:B------:R-:W-:Y:S01]  /*76a0*/  HADD2.F32 R54, -RZ, R54.H1_H1 ;  /* 0x30000036ff367230 */ /* 0x000fe20000004100 */
[----:B------:R-:W-:Y:S01]  /*76b0*/  F2FP.F16.E5M2.UNPACK_B R56, R75.H1 ;  /* 0x0000004bff38723e */ /* 0x000fe200030004ff */
[--C-:B------:R-:W-:Y:S01]  /*76c0*/  HADD2.F32 R57, -RZ, R58.reuse.H0_H0 ;  /* 0x2000003aff397230 */ /* 0x100fe20000004100 */
[----:B------:R-:W-:Y:S01]  /*76d0*/  F2FP.F16.E5M2.UNPACK_B R60, R76.H1 ;  /* 0x0000004cff3c723e */ /* 0x000fe200030004ff */
[----:B------:R-:W-:Y:S01]  /*76e0*/  HADD2.F32 R58, -RZ, R58.H1_H1 ;  /* 0x3000003aff3a7230 */ /* 0x000fe20000004100 */
[----:B------:R-:W-:Y:S01]  /*76f0*/  F2FP.F16.E5M2.UNPACK_B R64, R77.H1 ;  /* 0x0000004dff40723e */ /* 0x000fe200030004ff */
[--C-:B------:R-:W-:Y:S01]  /*7700*/  HADD2.F32 R61, -RZ, R62.reuse.H0_H0 ;  /* 0x2000003eff3d7230 */ /* 0x100fe20000004100 */
[----:B------:R-:W-:Y:S01]  /*7710*/  F2FP.F16.E5M2.UNPACK_B R68, R78.H1 ;  /* 0x0000004eff44723e */ /* 0x000fe200030004ff */
[----:B------:R-:W-:Y:S01]  /*7720*/  HADD2.F32 R62, -RZ, R62.H1_H1 ;  /* 0x3000003eff3e7230 */ /* 0x000fe20000004100 */
[----:B------:R-:W-:Y:S01]  /*7730*/  ISETP.NE.AND P0, PT, R97, RZ, PT ;  /* 0x000000ff6100720c */ /* 0x000fe20003f05270 */
[--C-:B------:R-:W-:Y:S01]  /*7740*/  HADD2.F32 R65, -RZ, R66.reuse.H0_H0 ;  /* 0x20000042ff417230 */ /* 0x100fe20000004100 */
[----:B------:R-:W-:Y:S01]  /*7750*/  ISETP.NE.AND P6, PT, R102, RZ, PT ;  /* 0x000000ff6600720c */ /* 0x000fe20003fc5270 */
[----:B------:R-:W-:Y:S02]  /*7760*/  HADD2.F32 R66, -RZ, R66.H1_H1 ;  /* 0x30000042ff427230 */ /* 0x000fe40000004100 */
[--C-:B------:R-:W-:Y:S02]  /*7770*/  HADD2.F32 R69, -RZ, R70.reuse.H0_H0 ;  /* 0x20000046ff457230 */ /* 0x100fe40000004100 */
[C---:B--2---:R-:W-:Y:S01]  /*7780*/  FMUL R0, R38.reuse, R4 ;  /* 0x0000000426007220 */ /* 0x044fe20000400000 */
[C---:B------:R-:W-:Y:S01]  /*7790*/  FMUL R2, R38.reuse, R5 ;  /* 0x0000000526027220 */ /* 0x040fe20000400000 */
[C---:B------:R-:W-:Y:S01]  /*77a0*/  FMUL R4, R38.reuse, R8 ;  /* 0x0000000826047220 */ /* 0x040fe20000400000 */
[C---:B------:R-:W-:Y:S01]  /*77b0*/  FMUL R5, R38.reuse, R9 ;  /* 0x0000000926057220 */ /* 0x040fe20000400000 */
[C---:B------:R-:W-:Y:S01]  /*77c0*/  FFMA R0, R41.reuse, R40, R0 ;  /* 0x0000002829007223 */ /* 0x040fe20000000000 */
[C---:B------:R-:W-:Y:S01]  /*77d0*/  FFMA R2, R41.reuse, R43, R2 ;  /* 0x0000002b29027223 */ /* 0x040fe20000000002 */
        /* <DEDUP_REMOVED lines=10> */
[----:B------:R-:W-:Y:S02]  /*7880*/  HADD2.F32 R70, -RZ, R70.H1_H1 ;  /* 0x30000046ff467230 */ /* 0x000fe40000004100 */
[C---:B------:R-:W-:Y:S01]  /*7890*/  FMUL R28, R38.reuse, R32 ;  /* 0x00000020261c7220 */ /* 0x040fe20000400000 */
[C---:B------:R-:W-:Y:S01]  /*78a0*/  FMUL R29, R38.reuse, R33 ;  /* 0x00000021261d7220 */ /* 0x040fe20000400000 */
[C---:B------:R-:W-:Y:S01]  /*78b0*/  FMUL R3, R38.reuse, R6 ;  /* 0x0000000626037220 */ /* 0x040fe20000400000 */
[C---:B------:R-:W-:Y:S01]  /*78c0*/  FMUL R7, R38.reuse, R7 ;  /* 0x0000000726077220 */ /* 0x040fe20000400000 */
[--C-:B------:R-:W-:Y:S02]  /*78d0*/  HADD2.F32 R47, -RZ, R48.reuse.H0_H0 ;  /* 0x20000030ff2f7230 */ /* 0x100fe40000004100 */
[C---:B------:R-:W-:Y:S01]  /*78e0*/  FMUL R6, R38.reuse, R10 ;  /* 0x0000000a26067220 */ /* 0x040fe20000400000 */
[C---:B------:R-:W-:Y:S01]  /*78f0*/  FFMA R3, R41.reuse, R42, R3 ;  /* 0x0000002a29037223 */ /* 0x040fe20000000003 */
[----:B------:R-:W-:Y:S02]  /*7900*/  HADD2.F32 R48, -RZ, R48.H1_H1 ;  /* 0x30000030ff307230 */ /* 0x000fe40000004100 */
[C---:B------:R-:W-:Y:S01]  /*7910*/  FFMA R7, R41.reuse, R44, R7 ;  /* 0x0000002c29077223 */ /* 0x040fe20000000007 */
[C---:B------:R-:W-:Y:S01]  /*7920*/  FFMA R4, R41.reuse, R45, R4 ;  /* 0x0000002d29047223 */ /* 0x040fe20000000004 */
[C---:B------:R-:W-:Y:S01]  /*7930*/  FFMA R5, R41.reuse, R46, R5 ;  /* 0x0000002e29057223 */ /* 0x040fe20000000005 */
[----:B------:R-:W-:Y:S01]  /*7940*/  FFMA R6, R41, R47, R6 ;  /* 0x0000002f29067223 */ /* 0x000fe20000000006 */
[----:B------:R-:W-:Y:S01]  /*7950*/  FMUL R11, R38, R11 ;  /* 0x0000000b260b7220 */ /* 0x000fe20000400000 */
[----:B------:R-:W-:Y:S01]  /*7960*/  F2FP.F16.E5M2.UNPACK_B R40, R79.H1 ;  /* 0x0000004fff28723e */ /* 0x000fe200030004ff */
[--C-:B------:R-:W-:Y:S01]  /*7970*/  HADD2.F32 R51, -RZ, R52.reuse.H0_H0 ;  /* 0x20000034ff337230 */ /* 0x100fe20000004100 */
[----:B-1----:R-:W-:Y:S01]  /*7980*/  F2FP.SATFINITE.E5M2.F32.PACK_AB_MERGE_C R105, R7, R3, RZ ;  /* 0x000000030769723e */ /* 0x002fe200048060ff */
[C---:B------:R-:W-:Y:S01]  /*7990*/  FFMA R11, R41.reuse, R48, R11 ;  /* 0x00000030290b7223 */ /* 0x040fe2000000000b */
[C---:B------:R-:W-:Y:S01]  /*79a0*/  FFMA R8, R41.reuse, R49, R8 ;  /* 0x0000003129087223 */ /* 0x040fe20000000008 */
[----:B------:R-:W-:Y:S01]  /*79b0*/  FFMA R9, R41, R50, R9 ;  /* 0x0000003229097223 */ /* 0x000fe20000000009 */
[----:B------:R-:W-:Y:S01]  /*79c0*/  F2FP.SATFINITE.E5M2.F32.PACK_AB_MERGE_C R104, R2, R0, R105 ;  /* 0x000000000268723e */ /* 0x000fe20004806069 */
[----:B------:R-:W-:Y:S01]  /*79d0*/  HADD2.F32 R52, -RZ, R52.H1_H1 ;  /* 0x30000034ff347230 */ /* 0x000fe20000004100 */
[----:B------:R-:W-:Y:S01]  /*79e0*/  F2FP.SATFINITE.E5M2.F32.PACK_AB_MERGE_C R106, R11, R6, RZ ;  /* 0x000000060b6a723e */ /* 0x000fe200048060ff */
[C---:B------:R-:W-:Y:S01]  /*79f0*/  FMUL R10, R38.reuse, R14 ;  /* 0x0000000e260a7220 */ /* 0x040fe20000400000 */
[C---:B------:R-:W-:Y:S01]  /*7a00*/  FMUL R15, R38.reuse, R15 ;  /* 0x0000000f260f7220 */ /* 0x040fe20000400000 */
[--C-:B------:R-:W-:Y:S01]  /*7a10*/  HADD2.F32 R55, -RZ, R56.reuse.H0_H0 ;  /* 0x20000038ff377230 */ /* 0x100fe20000004100 */
[----:B------:R-:W-:Y:S01]  /*7a20*/  F2FP.SATFINITE.E5M2.F32.PACK_AB_MERGE_C R105, R5, R4, R106 ;  /* 0x000000040569723e */ /* 0x000fe2000480606a */
[C---:B------:R-:W-:Y:S01]  /*7a30*/  FFMA R10, R41.reuse, R51, R10 ;  /* 0x00000033290a7223 */ /* 0x040fe2000000000a */
[C---:B------:R-:W-:Y:S01]  /*7a40*/  FFMA R15, R41.reuse, R52, R15 ;  /* 0x00000034290f7223 */ /* 0x040fe2000000000f */
[C---:B------:R-:W-:Y:S01]  /*7a50*/  FFMA R12, R41.reuse, R53, R12 ;  /* 0x00000035290c7223 */ /* 0x040fe2000000000c */
[C---:B------:R-:W-:Y:S01]  /*7a60*/  FFMA R13, R41.reuse, R54, R13 ;  /* 0x00000036290d7223 */ /* 0x040fe2000000000d */
[----:B------:R-:W-:Y:S02]  /*7a70*/  HADD2.F32 R56, -RZ, R56.H1_H1 ;  /* 0x30000038ff387230 */ /* 0x000fe40000004100 */
[C---:B------:R-:W-:Y:S01]  /*7a80*/  FMUL R14, R38.reuse, R18 ;  /* 0x00000012260e7220 */ /* 0x040fe20000400000 */
[C---:B------:R-:W-:Y:S01]  /*7a90*/  FMUL R19, R38.reuse, R19 ;  /* 0x0000001326137220 */ /* 0x040fe20000400000 */
[--C-:B------:R-:W-:Y:S02]  /*7aa0*/  HADD2.F32 R59, -RZ, R60.reuse.H0_H0 ;  /* 0x2000003cff3b7230 */ /* 0x100fe40000004100 */
[C---:B------:R-:W-:Y:S01]  /*7ab0*/  FMUL R18, R38.reuse, R22 ;  /* 0x0000001626127220 */ /* 0x040fe20000400000 */
[C---:B------:R-:W-:Y:S01]  /*7ac0*/  FFMA R14, R41.reuse, R55, R14 ;  /* 0x00000037290e7223 */ /* 0x040fe2000000000e */
[----:B------:R-:W-:Y:S02]  /*7ad0*/  HADD2.F32 R60, -RZ, R60.H1_H1 ;  /* 0x3000003cff3c7230 */ /* 0x000fe40000004100 */
        /* <DEDUP_REMOVED lines=8> */
[C---:B------:R-:W-:Y:S01]  /*7b60*/  FFMA R23, R41.reuse, R60, R23 ;  /* 0x0000003c29177223 */ /* 0x040fe20000000017 */
[C---:B------:R-:W-:Y:S01]  /*7b70*/  FMUL R27, R38.reuse, R27 ;  /* 0x0000001b261b7220 */ /* 0x040fe20000400000 */
[C---:B------:R-:W-:Y:S01]  /*7b80*/  FFMA R20, R41.reuse, R61, R20 ;  /* 0x0000003d29147223 */ /* 0x040fe20000000014 */
[C---:B------:R-:W-:Y:S01]  /*7b90*/  FFMA R21, R41.reuse, R62, R21 ;  /* 0x0000003e29157223 */ /* 0x040fe20000000015 */
[--C-:B------:R-:W-:Y:S02]  /*7ba0*/  HADD2.F32 R67, -RZ, R68.reuse.H0_H0 ;  /* 0x20000044ff437230 */ /* 0x100fe40000004100 */
[----:B------:R-:W-:Y:S01]  /*7bb0*/  FFMA R22, R41, R63, R22 ;  /* 0x0000003f29167223 */ /* 0x000fe20000000016 */
[----:B------:R-:W-:Y:S02]  /*7bc0*/  HADD2.F32 R68, -RZ, R68.H1_H1 ;  /* 0x30000044ff447230 */ /* 0x000fe40000004100 */
[C---:B------:R-:W-:Y:S01]  /*7bd0*/  FMUL R26, R38.reuse, R30 ;  /* 0x0000001e261a7220 */ /* 0x040fe20000400000 */
[----:B------:R-:W-:Y:S01]  /*7be0*/  F2FP.SATFINITE.E5M2.F32.PACK_AB_MERGE_C R107, R15, R10, RZ ;  /* 0x0000000a0f6b723e */ /* 0x000fe200048060ff */
        /* <DEDUP_REMOVED lines=8> */
[----:B------:R-:W-:Y:S01]  /*7c70*/  F2FP.SATFINITE.E5M2.F32.PACK_AB_MERGE_C R106, R9, R8, R107 ;  /* 0x00000008096a723e */ /* 0x000fe2000480606b */
[----:B------:R-:W-:Y:S01]  /*7c80*/  FFMA R31, R41, R68, R31 ;  /* 0x00000044291f7223 */ /* 0x000fe2000000001f */
[----:B------:R-:W-:Y:S01]  /*7c90*/  FMUL R35, R38, R35 ;  /* 0x0000002326237220 */ /* 0x000fe20000400000 */
[----:B------:R-:W-:Y:S01]  /*7ca0*/  F2FP.SATFINITE.E5M2.F32.PACK_AB_MERGE_C R107, R19, R14, RZ ;  /* 0x0000000e136b723e */ /* 0x000fe200048060ff */
[C---:B------:R-:W-:Y:S01]  /*7cb0*/  FFMA R28, R41.reuse, R69, R28 ;  /* 0x00000045291c7223 */ /* 0x040fe2000000001c */
[C---:B------:R-:W-:Y:S01]  /*7cc0*/  FFMA R29, R41.reuse, R70, R29 ;  /* 0x00000046291d7223 */ /* 0x040fe2000000001d */
[C---:B------:R-:W-:Y:S01]  /*7cd0*/  FFMA R30, R41.reuse, R43, R30 ;  /* 0x0000002b291e7223 */ /* 0x040fe2000000001e */
[----:B------:R-:W-:Y:S01]  /*7ce0*/  FFMA R35, R41, R40, R35 ;  /* 0x0000002829237223 */ /* 0x000fe20000000023 */
        /* <DEDUP_REMOVED lines=21> */
[----:B------:R-:W-:Y:S02]  /*7e40*/  UIADD3 UR4, UP0, UPT, UR62, 0x680, URZ ;  /* 0x000006803e047890 */ /* 0x000fe4000ff1e0ff */
[----:B------:R-:W-:Y:S02]  /*7e50*/  UIADD3 UR9, UPT, UPT, UR49, 0x40, URZ ;  /* 0x0000004031097890 */ /* 0x000fe4000fffe0ff */
[----:B------:R-:W-:Y:S02]  /*7e60*/  UIADD3 UR8, UPT, UPT, UR44, 0x5200, URZ ;  /* 0x000052002c087890 */ /* 0x000fe4000fffe0ff */
[----:B------:R-:W-:Y:S01]  /*7e70*/  UIADD3.X UR5, UPT, UPT, URZ, UR63, URZ, UP0, !UPT ;  /* 0x0000003fff057290 */ /* 0x000fe200087fe4ff */
[----:B------:R-:W-:Y:S01]  /*7e80*/  UMOV UR10, UR50 ;  /* 0x00000032000a7c82 */ /* 0x000fe20008000000 */
[----:B------:R-:W-:Y:S07]  /*7e90*/  UMOV UR11, UR36 ;  /* 0x00000024000b7c82 */ /* 0x000fee0008000000 */
[----:B------:R2:W-:Y:S01]  /*7ea0*/  UTMASTG.3D [UR8], [UR4] ;  /* 0x00000008040073b5 */ /* 0x0005e20008010000 */
[----:B------:R0:W-:Y:S01]  /*7eb0*/  UTMACMDFLUSH ;  /* 0x00000000000079b7 */ /* 0x0001e20000000000 */
[----:B--2---:R-:W-:Y:S04]  /*7ec0*/  DEPBAR.LE SB0, 0x1 ;  /* 0x000080400000791a */ /* 0x004fe80000000000 */
.L_x_121:
[----:B------:R-:W-:Y:S05]  /*7ed0*/  BSYNC.RECONVERGENT B0 ;  /* 0x0000000000007941 */ /* 0x000fea0003800200 */
.L_x_120:
        /* <DEDUP_REMOVED lines=16> */
.L_x_125:
[----:B------:R-:W-:Y:S05]  /*7fe0*/  BSYNC B0 ;  /* 0x0000000000007941 */ /* 0x000fea0003800000 */
.L_x_124:
        /* <DEDUP_REMOVED lines=17> */
.L_x_123:
[----:B------:R-:W-:Y:S05]  /*8100*/  BSYNC B1 ;  /* 0x0000000000017941 */ /* 0x000fea0003800000 */
.L_x_122:
        /* <DEDUP_REMOVED lines=21> */
.L_x_127:
        /* <DEDUP_REMOVED lines=18> */
[----:B------:R-:W-:Y:S01]  /*8380*/  ISETP.NE.AND P6, PT, R102, RZ, PT ;  /* 0x000000ff6600720c */ /* 0x000fe20003fc5270 */
[--C-:B------:R-:W-:Y:S01]  /*8390*/  HADD2.F32 R49, -RZ, R50.reuse.H0_H0 ;  /* 0x20000032ff317230 */ /* 0x100fe20000004100 */
[----:B----4-:R-:W-:Y:S01]  /*83a0*/  F2FP.F16.E5M2.UNPACK_B R58, R76 ;  /* 0x0000004cff3a723e */ /* 0x010fe200020004ff */
[----:B------:R-:W-:Y:S01]  /*83b0*/  HADD2.F32 R50, -RZ, R50.H1_H1 ;  /* 0x30000032ff327230 */ /* 0x000fe20000004100 */
[----:B------:R-:W-:Y:S01]  /*83c0*/  F2FP.F16.E5M2.UNPACK_B R62, R77 ;  /* 0x0000004dff3e723e */ /* 0x000fe200020004ff */
[--C-:B------:R-:W-:Y:S01]  /*83d0*/  HADD2.F32 R53, -RZ, R54.reuse.H0_H0 ;  /* 0x20000036ff357230 */ /* 0x100fe20000004100 */
[----:B------:R-:W-:Y:S01]  /*83e0*/  F2FP.F16.E5M2.UNPACK_B R66, R78 ;  /* 0x0000004eff42723e */ /* 0x000fe200020004ff */
[----:B------:R-:W-:Y:S01]  /*83f0*/  HADD2.F32 R54, -RZ, R54.H1_H1 ;  /* 0x30000036ff367230 */ /* 0x000fe20000004100 */
[----:B------:R-:W-:Y:S01]  /*8400*/  F2FP.F16.E5M2.UNPACK_B R70, R79 ;  /* 0x0000004fff46723e */ /* 0x000fe200020004ff */
[--C-:B------:R-:W-:Y:S01]  /*8410*/  HADD2.F32 R57, -RZ, R58.reuse.H0_H0 ;  /* 0x2000003aff397230 */ /* 0x100fe20000004100 */
[----:B------:R-:W-:Y:S01]  /*8420*/  F2FP.F16.E5M2.UNPACK_B R56, R75.H1 ;  /* 0x0000004bff38723e */ /* 0x000fe200030004ff */
[----:B------:R-:W-:Y:S01]  /*8430*/  HADD2.F32 R58, -RZ, R58.H1_H1 ;  /* 0x3000003aff3a7230 */ /* 0x000fe20000004100 */
[----:B------:R-:W-:Y:S01]  /*8440*/  F2FP.F16.E5M2.UNPACK_B R60, R76.H1 ;  /* 0x0000004cff3c723e */ /* 0x000fe200030004ff */
[--C-:B------:R-:W-:Y:S01]  /*8450*/  HADD2.F32 R61, -RZ, R62.reuse.H0_H0 ;  /* 0x2000003eff3d7230 */ /* 0x100fe20000004100 */
[----:B------:R-:W-:Y:S01]  /*8460*/  F2FP.F16.E5M2.UNPACK_B R64, R77.H1 ;  /* 0x0000004dff40723e */ /* 0x000fe200030004ff */
[----:B------:R-:W-:Y:S01]  /*8470*/  HADD2.F32 R62, -RZ, R62.H1_H1 ;  /* 0x3000003eff3e7230 */ /* 0x000fe20000004100 */
[----:B------:R-:W-:Y:S01]  /*8480*/  F2FP.F16.E5M2.UNPACK_B R68, R78.H1 ;  /* 0x0000004eff44723e */ /* 0x000fe200030004ff */
        /* <DEDUP_REMOVED lines=112> */
[----:B------:R-:W-:Y:S02]  /*8b90*/  UIADD3 UR4, UPT, UPT, UR44, 0x4200, URZ ;  /* 0x000042002c047890 */ /* 0x000fe4000fffe0ff */
[----:B------:R-:W-:Y:S01]  /*8ba0*/  UIADD3 UR9, UPT, UPT, UR49, 0x80, URZ ;  /* 0x0000008031097890 */ /* 0x000fe2000fffe0ff */
[----:B------:R-:W-:Y:S01]  /*8bb0*/  UMOV UR10, UR50 ;  /* 0x00000032000a7c82 */ /* 0x000fe20008000000 */
[----:B------:R-:W-:Y:S02]  /*8bc0*/  UMOV UR11, UR36 ;  /* 0x00000024000b7c82 */ /* 0x000fe40008000000 */
        /* <DEDUP_REMOVED lines=8> */
.L_x_129:
[----:B------:R-:W-:Y:S05]  /*8c50*/  BSYNC.RECONVERGENT B0 ;  /* 0x0000000000007941 */ /* 0x000fea0003800200 */
.L_x_128:
        /* <DEDUP_REMOVED lines=16> */
.L_x_133:
[----:B------:R-:W-:Y:S05]  /*8d60*/  BSYNC B0 ;  /* 0x0000000000007941 */ /* 0x000fea0003800000 */
.L_x_132:
        /* <DEDUP_REMOVED lines=17> */
.L_x_131:
[----:B------:R-:W-:Y:S05]  /*8e80*/  BSYNC B1 ;  /* 0x0000000000017941 */ /* 0x000fea0003800000 */
.L_x_130:
        /* <DEDUP_REMOVED lines=21> */
.L_x_135:
[----:B------:R-:W-:Y:S01]  /*8fe0*/  ISETP.NE.AND P0, PT, R97, RZ, PT ;  /* 0x000000ff6100720c */ /* 0x000fe20003f05270 */
[----:B------:R-:W-:Y:S05]  /*8ff0*/  WARPSYNC.ALL ;  /* 0x0000000000007948 */ /* 0x000fea0003800000 */
[----:B------:R-:W-:Y:S01]  /*9000*/  R2UR UR4, R39 ;  /* 0x00000000270472ca */ /* 0x000fe200000e0000 */
[----:B------:R-:W2:Y:S01]  /*9010*/  S2UR UR6, SR_CgaCtaId ;  /* 0x00000000000679c3 */ /* 0x000ea20000008800 */
[-C--:B------:R-:W-:Y:S01]  /*9020*/  F2FP.F16.E5M2.UNPACK_B R42, R72.reuse ;  /* 0x00000048ff2a723e */ /* 0x080fe200020004ff */
[----:B------:R-:W-:Y:S01]  /*9030*/  BSSY.RECONVERGENT B0, `(.L_x_136) ;  /* 0x000009b000007945 */ /* 0x000fe20003800200 */
[----:B------:R-:W-:Y:S02]  /*9040*/  F2FP.F16.E5M2.UNPACK_B R72, R72.H1 ;  /* 0x00000048ff48723e */ /* 0x000fe400030004ff */
[-C--:B------:R-:W-:Y:S01]  /*9050*/  F2FP.F16.E5M2.UNPACK_B R46, R73.reuse ;  /* 0x00000049ff2e723e */ /* 0x080fe200020004ff */
[--C-:B------:R-:W-:Y:S01]  /*9060*/  HADD2.F32 R40, -RZ, R42.reuse.H0_H0 ;  /* 0x2000002aff287230 */ /* 0x100fe20000004100 */
[----:B------:R-:W-:Y:S01]  /*9070*/  F2FP.F16.E5M2.UNPACK_B R73, R73.H1 ;  /* 0x00000049ff49723e */ /* 0x000fe200030004ff */
[----:B------:R-:W-:Y:S01]  /*9080*/  HADD2.F32 R42, -RZ, R42.H1_H1 ;  /* 0x3000002aff2a7230 */ /* 0x000fe20000004100 */
[-C--:B------:R-:W-:Y:S01]  /*9090*/  F2FP.F16.E5M2.UNPACK_B R50, R74.reuse ;  /* 0x0000004aff32723e */ /* 0x080fe200020004ff */
[----:B------:R-:W-:Y:S01]  /*90a0*/  HADD2.F32 R43, -RZ, R72.H0_H0 ;  /* 0x20000048ff2b7230 */ /* 0x000fe20000004100 */
[----:B------:R-:W-:Y:S01]  /*90b0*/  F2FP.F16.E5M2.UNPACK_B R74, R74.H1 ;  /* 0x0000004aff4a723e */ /* 0x000fe200030004ff */
[----:B------:R-:W-:Y:S01]  /*90c0*/  LDTM.16dp32bit_t0_t15.x32 R4, tmem[UR4+0xc0] ;  /* 0x0000c004000479ee */ /* 0x000fe20008a80000 */
[----:B------:R-:W3:Y:S01]  /*90d0*/  LDTM.16dp32bit_t16_t31.x32 R4, tmem[UR4+0xe0] ;  /* 0x0000e004000479ee */ /* 0x000ee20008aa0000 */
[----:B------:R-:W-:Y:S01]  /*90e0*/  NOP ;  /* 0x0000000000007918 */ /* 0x000fe20000000000 */
[--C-:B------:R-:W-:Y:S01]  /*90f0*/  HADD2.F32 R45, -RZ, R46.reuse.H0_H0 ;  /* 0x2000002eff2d7230 */ /* 0x100fe20000004100 */
[----:B------:R-:W-:Y:S01]  /*9100*/  R2UR UR5, R71 ;  /* 0x00000000470572ca */ /* 0x000fe200000e0000 */
[----:B------:R-:W-:Y:S01]  /*9110*/  HADD2.F32 R46, -RZ, R46.H1_H1 ;  /* 0x3000002eff2e7230 */ /* 0x000fe20000004100 */
[----:B------:R-:W-:Y:S01]  /*9120*/  F2FP.F16.E5M2.UNPACK_B R54, R75 ;  /* 0x0000004bff36723e */ /* 0x000fe200020004ff */
        /* <DEDUP_REMOVED lines=10> */
[----:B------:R-:W-:Y:S01]  /*91d0*/  UIADD3 UR4, UPT, UPT, UR5, 0x130, URZ ;  /* 0x0000013005047890 */ /* 0x000fe2000fffe0ff */
[----:B------:R-:W-:Y:S01]  /*91e0*/  HADD2.F32 R59, -RZ, R58.H1_H1 ;  /* 0x3000003aff3b7230 */ /* 0x000fe20000004100 */
[----:B------:R-:W-:Y:S01]  /*91f0*/  F2FP.F16.E5M2.UNPACK_B R76, R76.H1 ;  /* 0x0000004cff4c723e */ /* 0x000fe200030004ff */
[--C-:B------:R-:W-:Y:S01]  /*9200*/  HADD2.F32 R60, -RZ, R62.reuse.H0_H0 ;  /* 0x2000003eff3c7230 */ /* 0x100fe20000004100 */
[----:B------:R-:W-:Y:S01]  /*9210*/  F2FP.F16.E5M2.UNPACK_B R77, R77.H1 ;  /* 0x0000004dff4d723e */ /* 0x000fe200030004ff */
[----:B------:R-:W-:Y:S01]  /*9220*/  HADD2.F32 R63, -RZ, R62.H1_H1 ;  /* 0x3000003eff3f7230 */ /* 0x000fe20000004100 */
[----:B------:R-:W-:Y:S01]  /*9230*/  F2FP.F16.E5M2.UNPACK_B R78, R78.H1 ;  /* 0x0000004eff4e723e */ /* 0x000fe200030004ff */
[--C-:B------:R-:W-:Y:S01]  /*9240*/  HADD2.F32 R64, -RZ, R66.reuse.H0_H0 ;  /* 0x20000042ff407230 */ /* 0x100fe20000004100 */
[----:B--2---:R-:W-:Y:S01]  /*9250*/  UPRMT UR4, UR6, 0x654, UR4 ;  /* 0x0000065406047896 */ /* 0x004fe20008000004 */
        /* <DEDUP_REMOVED lines=8> */
[----:B------:R-:W-:Y:S01]  /*92e0*/  SYNCS.ARRIVE.TRANS64.RED.A1T0 RZ, [UR4], RZ ;  /* 0x000000ffffff79a7 */ /* 0x000fe20008100404 */
[C---:B------:R-:W-:Y:S01]  /*92f0*/  FMUL R16, R38.reuse, R16 ;  /* 0x0000001026107220 */ /* 0x040fe20000400000 */
[C---:B------:R-:W-:Y:S01]  /*9300*/  FMUL R17, R38.reuse, R17 ;  /* 0x0000001126117220 */ /* 0x040fe20000400000 */
[C---:B------:R-:W-:Y:S01]  /*9310*/  FMUL R0, R38.reuse, R20 ;  /* 0x0000001426007220 */ /* 0x040fe20000400000 */
[C---:B------:R-:W-:Y:S01]  /*9320*/  FMUL R2, R38.reuse, R21 ;  /* 0x0000001526027220 */ /* 0x040fe20000400000 */
[C---:B------:R-:W-:Y:S01]  /*9330*/  FMUL R20, R38.reuse, R25 ;  /* 0x0000001926147220 */ /* 0x040fe20000400000 */
[----:B------:R-:W-:Y:S02]  /*9340*/  HADD2.F32 R67, -RZ, R66.H1_H1 ;  /* 0x30000042ff437230 */ /* 0x000fe40000004100 */
[C---:B------:R-:W-:Y:S01]  /*9350*/  FMUL R6, R38.reuse, R6 ;  /* 0x0000000626067220 */ /* 0x040fe20000400000 */
[----:B------:R-:W-:Y:S02]  /*9360*/  HADD2.F32 R44, -RZ, R72.H1_H1 ;  /* 0x30000048ff2c7230 */ /* 0x000fe40000004100 */
[C---:B------:R-:W-:Y:S01]  /*9370*/  FMUL R7, R38.reuse, R7 ;  /* 0x0000000726077220 */ /* 0x040fe20000400000 */
[--C-:B------:R-:W-:Y:S02]  /*9380*/  HADD2.F32 R47, -RZ, R73.reuse.H0_H0 ;  /* 0x20000049ff2f7230 */ /* 0x100fe40000004100 */
[C---:B------:R-:W-:Y:S01]  /*9390*/  FFMA R6, R41.reuse, R43, R6 ;  /* 0x0000002b29067223 */ /* 0x040fe20000000006 */
[--C-:B------:R-:W-:Y:S02]  /*93a0*/  HADD2.F32 R40, -RZ, R68.reuse.H0_H0 ;  /* 0x20000044ff287230 */ /* 0x100fe40000004100 */
[C---:B------:R-:W-:Y:S01]  /*93b0*/  FFMA R7, R41.reuse, R44, R7 ;  /* 0x0000002c29077223 */ /* 0x040fe20000000007 */
[C---:B------:R-:W-:Y:S01]  /*93c0*/  FFMA R8, R41.reuse, R45, R8 ;  /* 0x0000002d29087223 */ /* 0x040fe20000000008 */
[----:B------:R-:W-:Y:S01]  /*93d0*/  FFMA R9, R41, R46, R9 ;  /* 0x0000002e29097223 */ /* 0x000fe20000000009 */
[----:B------:R-:W-:Y:S02]  /*93e0*/  HADD2.F32 R43, -RZ, R68.H1_H1 ;  /* 0x30000044ff2b7230 */ /* 0x000fe40000004100 */
[C---:B------:R-:W-:Y:S01]  /*93f0*/  FMUL R10, R38.reuse, R10 ;  /* 0x0000000a260a7220 */ /* 0x040fe20000400000 */
[----:B------:R-:W-:Y:S01]  /*9400*/  HADD2.F32 R48, -RZ, R73.H1_H1 ;  /* 0x30000049ff307230 */ /* 0x000fe20000004100 */
[----:B------:R-:W-:Y:S01]  /*9410*/  F2FP.SATFINITE.E5M2.F32.PACK_AB_MERGE_C R100, R7, R6, RZ ;  /* 0x000000060764723e */ /* 0x000fe200048060ff */
[C---:B------:R-:W-:Y:S01]  /*9420*/  FMUL R7, R38.reuse, R24 ;  /* 0x0000001826077220 */ /* 0x040fe20000400000 */
[----:B------:R-:W-:Y:S01]  /*9430*/  FFMA R10, R41, R47, R10 ;  /* 0x0000002f290a7223 */ /* 0x000fe2000000000a */
[C---:B------:R-:W-:Y:S01]  /*9440*/  FMUL R24, R38.reuse, R29 ;  /* 0x0000001d26187220 */ /* 0x040fe20000400000 */
[----:B------:R-:W-:Y:S01]  /*9450*/  F2FP.SATFINITE.E5M2.F32.PACK_AB_MERGE_C R100, R5, R4, R100 ;  /* 0x000000040564723e */ /* 0x000fe20004806064 */
[C---:B------:R-:W-:Y:S01]  /*9460*/  FMUL R11, R38.reuse, R11 ;  /* 0x0000000b260b7220 */ /* 0x040fe20000400000 */
[--C-:B------:R-:W-:Y:S02]  /*9470*/  HADD2.F32 R51, -RZ, R74.reuse.H0_H0 ;  /* 0x2000004aff337230 */ /* 0x100fe40000004100 */
[C---:B------:R-:W-:Y:S01]  /*9480*/  FMUL R14, R38.reuse, R14 ;  /* 0x0000000e260e7220 */ /* 0x040fe20000400000 */
[----:B------:R-:W-:Y:S02]  /*9490*/  HADD2.F32 R52, -RZ, R74.H1_H1 ;  /* 0x3000004aff347230 */ /* 0x000fe40000004100 */
[C---:B------:R-:W-:Y:S01]  /*94a0*/  FFMA R11, R41.reuse, R48, R11 ;  /* 0x00000030290b7223 */ /* 0x040fe2000000000b */
[C---:B------:R-:W-:Y:S01]  /*94b0*/  FFMA R12, R41.reuse, R49, R12 ;  /* 0x00000031290c7223 */ /* 0x040fe2000000000c */
[C---:B------:R-:W-:Y:S01]  /*94c0*/  FFMA R13, R41.reuse, R50, R13 ;  /* 0x00000032290d7223 */ /* 0x040fe2000000000d */
[----:B------:R-:W-:Y:S01]  /*94d0*/  FFMA R14, R41, R51, R14 ;  /* 0x00000033290e7223 */ /* 0x000fe2000000000e */
[C---:B------:R-:W-:Y:S01]  /*94e0*/  FMUL R15, R38.reuse, R15 ;  /* 0x0000000f260f7220 */ /* 0x040fe20000400000 */
[--C-:B------:R-:W-:Y:S01]  /*94f0*/  HADD2.F32 R55, -RZ, R75.reuse.H0_H0 ;  /* 0x2000004bff377230 */ /* 0x100fe20000004100 */
[----:B------:R-:W-:Y:S01]  /*9500*/  F2FP.SATFINITE.E5M2.F32.PACK_AB_MERGE_C R101, R11, R10, RZ ;  /* 0x0000000a0b65723e */ /* 0x000fe200048060ff */
[----:B------:R-:W-:Y:S02]  /*9510*/  HADD2.F32 R56, -RZ, R75.H1_H1 ;  /* 0x3000004bff387230 */ /* 0x000fe40000004100 */
[C---:B------:R-:W-:Y:S01]  /*9520*/  FFMA R15, R41.reuse, R52, R15 ;  /* 0x00000034290f7223 */ /* 0x040fe2000000000f */
[----:B------:R-:W-:Y:S01]  /*9530*/  FFMA R16, R41, R53, R16 ;  /* 0x0000003529107223 */ /* 0x000fe20000000010 */
[----:B------:R-:W-:Y:S01]  /*9540*/  F2FP.SATFINITE.E5M2.F32.PACK_AB_MERGE_C R101, R9, R8, R101 ;  /* 0x000000080965723e */ /* 0x000fe20004806065 */
[----:B------:R-:W-:Y:S01]  /*9550*/  FFMA R17, R41, R54, R17 ;  /* 0x0000003629117223 */ /* 0x000fe20000000011 */
[C---:B------:R-:W-:Y:S01]  /*9560*/  FMUL R18, R38.reuse, R18 ;  /* 0x0000001226127220 */ /* 0x040fe20000400000 */
[----:B------:R-:W-:Y:S01]  /*9570*/  F2FP.SATFINITE.E5M2.F32.PACK_AB_MERGE_C R102, R15, R14, RZ ;  /* 0x0000000e0f66723e */ /* 0x000fe200048060ff */
[C---:B------:R-:W-:Y:S01]  /*9580*/  FMUL R19, R38.reuse, R19 ;  /* 0x0000001326137220 */ /* 0x040fe20000400000 */
[--C-:B------:R-:W-:Y:S02]  /*9590*/  HADD2.F32 R58, -RZ, R76.reuse.H0_H0 ;  /* 0x2000004cff3a7230 */ /* 0x100fe40000004100 */
[----:B------:R-:W-:Y:S01]  /*95a0*/  FFMA R18, R41, R55, R18 ;  /* 0x0000003729127223 */ /* 0x000fe20000000012 */
[----:B------:R-:W-:Y:S01]  /*95b0*/  F2FP.SATFINITE.E5M2.F32.PACK_AB_MERGE_C R102, R13, R12, R102 ;  /* 0x0000000c0d66723e */ /* 0x000fe20004806066 */
[C---:B------:R-:W-:Y:S01]  /*95c0*/  FFMA R19, R41.reuse, R56, R19 ;  /* 0x0000003829137223 */ /* 0x040fe20000000013 */
[----:B------:R-:W-:Y:S02]  /*95d0*/  HADD2.F32 R61, -RZ, R76.H1_H1 ;  /* 0x3000004cff3d7230 */ /* 0x000fe40000004100 */
[C---:B------:R-:W-:Y:S01]  /*95e0*/  FMUL R3, R38.reuse, R22 ;  /* 0x0000001626037220 */ /* 0x040fe20000400000 */
        /* <DEDUP_REMOVED lines=10> */
[C---:B------:R-:W-:Y:S01]  /*9690*/  FMUL R23, R38.reuse, R28 ;  /* 0x0000001c26177220 */ /* 0x040fe20000400000 */
[----:B------:R-:W-:Y:S01]  /*96a0*/  F2FP.F16.E5M2.UNPACK_B R79, R79.H1 ;  /* 0x0000004fff4f723e */ /* 0x000fe200030004ff */
        /* <DEDUP_REMOVED lines=9> */
[C---:B------:R-:W-:Y:S01]  /*9740*/  FFMA R24, R41.reuse, R67, R24 ;  /* 0x0000004329187223 */ /* 0x040fe20000000018 */
[C---:B------:R-:W-:Y:S01]  /*9750*/  FMUL R28, R38.reuse, R33 ;  /* 0x00000021261c7220 */ /* 0x040fe20000400000 */
[--C-:B------:R-:W-:Y:S02]  /*9760*/  HADD2.F32 R42, -RZ, R79.reuse.H0_H0 ;  /* 0x2000004fff2a7230 */ /* 0x100fe40000004100 */
[C---:B------:R-:W-:Y:S01]  /*9770*/  FFMA R25, R41.reuse, R66, R25 ;  /* 0x0000004229197223 */ /* 0x040fe20000000019 */
[----:B------:R-:W-:Y:S02]  /*9780*/  HADD2.F32 R71, -RZ, R79.H1_H1 ;  /* 0x3000004fff477230 */ /* 0x000fe40000004100 */
[C---:B------:R-:W-:Y:S01]  /*9790*/  FMUL R29, R38.reuse, R34 ;  /* 0x00000022261d7220 */ /* 0x040fe20000400000 */
        /* <DEDUP_REMOVED lines=9> */
[----:B-1----:R-:W-:Y:S01]  /*9830*/  F2FP.SATFINITE.E5M2.F32.PACK_AB_MERGE_C R105, R22, R21, RZ ;  /* 0x000000151669723e */ /* 0x002fe200048060ff */
[----:B------:R1:W-:Y:S01]  /*9840*/  STS.128 [R84+UR44+0x5200], R100 ;  /* 0x0052006454007988 */ /* 0x0003e20008000c2c */
[----:B------:R-:W-:Y:S02]  /*9850*/  F2FP.SATFINITE.E5M2.F32.PACK_AB_MERGE_C R64, R26, R25, RZ ;  /* 0x000000191a40723e */ /* 0x000fe400048060ff */
[----:B------:R-:W-:Y:S02]  /*9860*/  F2FP.SATFINITE.E5M2.F32.PACK_AB_MERGE_C R67, R30, R29, RZ ;  /* 0x0000001d1e43723e */ /* 0x000fe400048060ff */
[----:B------:R-:W-:Y:S02]  /*9870*/  F2FP.SATFINITE.E5M2.F32.PACK_AB_MERGE_C R104, R2, R0, R3 ;  /* 0x000000000268723e */ /* 0x000fe40004806003 */
[----:B------:R-:W-:Y:S02]  /*9880*/  F2FP.SATFINITE.E5M2.F32.PACK_AB_MERGE_C R105, R20, R7, R105 ;  /* 0x000000071469723e */ /* 0x000fe40004806069 */
[----:B------:R-:W-:Y:S02]  /*9890*/  F2FP.SATFINITE.E5M2.F32.PACK_AB_MERGE_C R106, R24, R23, R64 ;  /* 0x00000017186a723e */ /* 0x000fe40004806040 */
[----:B------:R-:W-:Y:S02]  /*98a0*/  F2FP.SATFINITE.E5M2.F32.PACK_AB_MERGE_C R107, R28, R27, R67 ;  /* 0x0000001b1c6b723e */ /* 0x000fe40004806043 */
[----:B------:R-:W-:Y:S03]  /*98b0*/  IADD3 R36, PT, PT, R36, 0x1, RZ ;  /* 0x0000000124247810 */ /* 0x000fe60007ffe0ff */
        /* <DEDUP_REMOVED lines=18> */
.L_x_137:
[----:B------:R-:W-:Y:S05]  /*99e0*/  BSYNC.RECONVERGENT B0 ;  /* 0x0000000000007941 */ /* 0x000fea0003800200 */
.L_x_136:
[----:B------:R-:W-:Y:S01]  /*99f0*/  R2UR UR4, R87 ;  /* 0x00000000570472ca */ /* 0x000fe200000e0000 */
[----:B------:R-:W-:Y:S01]  /*9a00*/  BAR.SYNC.DEFER_BLOCKING 0x1, 0x80 ;  /* 0x0042000000007b1d */ /* 0x000fe20000010000 */
[C---:B------:R-:W-:Y:S01]  /*9a10*/  ISETP.NE.AND P0, PT, R89.reuse, 0x2, PT ;  /* 0x000000025900780c */ /* 0x040fe20003f05270 */
[----:B------:R-:W-:Y:S01]  /*9a20*/  UISETP.NE.AND UP0, UPT, UR45, URZ, UPT ;  /* 0x000000ff2d00728c */ /* 0x000fe2000bf05270 */
[----:B------:R-:W-:Y:S01]  /*9a30*/  ISETP.NE.AND P1, PT, R36, 0x4, PT ;  /* 0x000000042400780c */ /* 0x000fe20003f25270 */
[----:B------:R-:W-:Y:S01]  /*9a40*/  UIADD3 UR31, UPT, UPT, UR37, UR59, URZ ;  /* 0x0000003b251f7290 */ /* 0x000fe2000fffe0ff */
[----:B------:R-:W-:Y:S02]  /*9a50*/  SEL R5, RZ, 0x1, P0 ;  /* 0x00000001ff057807 */ /* 0x000fe40000000000 */
[----:B------:R-:W-:Y:S02]  /*9a60*/  SEL R3, RZ, 0x1, P1 ;  /* 0x00000001ff037807 */ /* 0x000fe40000800000 */
[----:B------:R-:W-:Y:S02]  /*9a70*/  LOP3.LUT R92, R92, R5, RZ, 0x3c, !PT ;  /* 0x000000055c5c7212 */ /* 0x000fe400078e3cff */
[----:B------:R-:W-:Y:S01]  /*9a80*/  LOP3.LUT R94, R94, R3, RZ, 0x3c, !PT ;  /* 0x000000035e5e7212 */ /* 0x000fe200078e3cff */
[----:B------:R-:W-:Y:S01]  /*9a90*/  UIADD3 UR30, UPT, UPT, UR38, UR4, URZ ;  /* 0x00000004261e7290 */ /* 0x000fe2000fffe0ff */
[----:B------:R-:W-:Y:S02]  /*9aa0*/  SEL R89, R89, RZ, P0 ;  /* 0x000000ff59597207 */ /* 0x000fe40000000000 */
[----:B------:R-:W-:Y:S01]  /*9ab0*/  SEL R36, R36, RZ, P1 ;  /* 0x000000ff24247207 */ /* 0x000fe20000800000 */
[----:B------:R-:W-:Y:S01]  /*9ac0*/  UMOV UR36, UR58 ;  /* 0x0000003a00247c82 */ /* 0x000fe20008000000 */
[----:B------:R-:W-:Y:S07]  /*9ad0*/  BRA.U UP0, `(.L_x_138) ;  /* 0xffffffb900e07547 */ /* 0x000fee000b83ffff */
[----:B------:R-:W-:Y:S05]  /*9ae0*/  EXIT ;  /* 0x000000000000794d */ /* 0x000fea0003800000 */
.L_x_25:
[----:B-1----:R1:W3:Y:S02]  /*9af0*/  SYNCS.PHASECHK.TRANS64.TRYWAIT P0, [R0+URZ+0x160], R3 ;  /* 0x00016003000075a7 */ /* 0x0022e400080011ff */
[----:B---3--:R-:W-:Y:S05]  /*9b00*/  @!P0 NANOSLEEP.SYNCS 0x989680 ;  /* 0x009896800000895d */ /* 0x008fea0003900000 */
[----:B------:R-:W3:Y:S02]  /*9b10*/  @!P0 SYNCS.PHASECHK.TRANS64 P0, [R0+URZ+0x160], R3 ;  /* 0x00016003000085a7 */ /* 0x000ee400080010ff */
[----:B---3--:R-:W-:Y:S05]  /*9b20*/  @!P0 BRA `(.L_x_25) ;  /* 0xfffffffc00f08947 */ /* 0x008fea000383ffff */
[----:B------:R-:W-:Y:S05]  /*9b30*/  BRA `(.L_x_139) ;  /* 0xffffff7c00947947 */ /* 0x000fea000383ffff */
.L_x_28:
[----:B-1----:R-:W-:-:S07]  /*9b40*/  MOV R0, UR33 ;  /* 0x0000002100007c02 */ /* 0x002fce0008000f00 */
.L_x_140:
[----:B-1----:R1:W3:Y:S02]  /*9b50*/  SYNCS.PHASECHK.TRANS64.TRYWAIT P0, [R0+URZ+0x50], R3 ;  /* 0x00005003000075a7 */ /* 0x0022e400080011ff */
[----:B---3--:R-:W-:Y:S05]  /*9b60*/  @!P0 NANOSLEEP.SYNCS 0x989680 ;  /* 0x009896800000895d */ /* 0x008fea0003900000 */
[----:B------:R-:W3:Y:S02]  /*9b70*/  @!P0 SYNCS.PHASECHK.TRANS64 P0, [R0+URZ+0x50], R3 ;  /* 0x00005003000085a7 */ /* 0x000ee400080010ff */
[----:B---3--:R-:W-:Y:S05]  /*9b80*/  @!P0 BRA `(.L_x_140) ;  /* 0xfffffffc00f08947 */ /* 0x008fea000383ffff */
[----:B------:R-:W-:Y:S05]  /*9b90*/  BRA `(.L_x_27) ;  /* 0xffffff7c00d47947 */ /* 0x000fea000383ffff */
.L_x_35:
[----:B-1----:R-:W-:-:S07]  /*9ba0*/  MOV R0, UR9 ;  /* 0x0000000900007c02 */ /* 0x002fce0008000f00 */
.L_x_141:
[----:B-1----:R1:W3:Y:S02]  /*9bb0*/  SYNCS.PHASECHK.TRANS64.TRYWAIT P0, [R0+URZ+0x50], R3 ;  /* 0x00005003000075a7 */ /* 0x0022e400080011ff */
[----:B---3--:R-:W-:Y:S05]  /*9bc0*/  @!P0 NANOSLEEP.SYNCS 0x989680 ;  /* 0x009896800000895d */ /* 0x008fea0003900000 */
[----:B------:R-:W3:Y:S02]  /*9bd0*/  @!P0 SYNCS.PHASECHK.TRANS64 P0, [R0+URZ+0x50], R3 ;  /* 0x00005003000085a7 */ /* 0x000ee400080010ff */
[----:B---3--:R-:W-:Y:S05]  /*9be0*/  @!P0 BRA `(.L_x_141) ;  /* 0xfffffffc00f08947 */ /* 0x008fea000383ffff */
[----:B------:R-:W-:Y:S05]  /*9bf0*/  BRA `(.L_x_34) ;  /* 0xffffff8000907947 */ /* 0x000fea000383ffff */
.L_x_40:
[----:B-1----:R1:W3:Y:S02]  /*9c00*/  SYNCS.PHASECHK.TRANS64.TRYWAIT P0, [R3+URZ+0xf0], R0 ;  /* 0x0000f000030075a7 */ /* 0x0022e400080011ff */
[----:B---3--:R-:W-:Y:S05]  /*9c10*/  @!P0 NANOSLEEP.SYNCS 0x989680 ;  /* 0x009896800000895d */ /* 0x008fea0003900000 */
[----:B------:R-:W3:Y:S02]  /*9c20*/  @!P0 SYNCS.PHASECHK.TRANS64 P0, [R3+URZ+0xf0], R0 ;  /* 0x0000f000030085a7 */ /* 0x000ee400080010ff */
[----:B---3--:R-:W-:Y:S05]  /*9c30*/  @!P0 BRA `(.L_x_40) ;  /* 0xfffffffc00f08947 */ /* 0x008fea000383ffff */
[----:B------:R-:W-:Y:S05]  /*9c40*/  BRA `(.L_x_142) ;  /* 0xffffff8400307947 */ /* 0x000fea000383ffff */
.L_x_44:
[----:B-1----:R-:W-:-:S07]  /*9c50*/  MOV R0, UR4 ;  /* 0x0000000400007c02 */ /* 0x002fce0008000f00 */
.L_x_143:
[----:B-1----:R1:W3:Y:S02]  /*9c60*/  SYNCS.PHASECHK.TRANS64.TRYWAIT P0, [R0+URZ], R3 ;  /* 0x00000003000075a7 */ /* 0x0022e400080011ff */
[----:B---3--:R-:W-:Y:S05]  /*9c70*/  @!P0 NANOSLEEP.SYNCS 0x989680 ;  /* 0x009896800000895d */ /* 0x008fea0003900000 */
[----:B------:R-:W3:Y:S02]  /*9c80*/  @!P0 SYNCS.PHASECHK.TRANS64 P0, [R0+URZ], R3 ;  /* 0x00000003000085a7 */ /* 0x000ee400080010ff */
[----:B---3--:R-:W-:Y:S05]  /*9c90*/  @!P0 BRA `(.L_x_143) ;  /* 0xfffffffc00f08947 */ /* 0x008fea000383ffff */
[----:B------:R-:W-:Y:S05]  /*9ca0*/  BRA `(.L_x_144) ;  /* 0xffffff8800d87947 */ /* 0x000fea000383ffff */
.L_x_45:
[----:B------:R-:W-:-:S07]  /*9cb0*/  MOV R0, UR5 ;  /* 0x0000000500007c02 */ /* 0x000fce0008000f00 */
.L_x_145:
[----:B-1----:R1:W3:Y:S02]  /*9cc0*/  SYNCS.PHASECHK.TRANS64.TRYWAIT P0, [R0+URZ], R3 ;  /* 0x00000003000075a7 */ /* 0x0022e400080011ff */
[----:B---3--:R-:W-:Y:S05]  /*9cd0*/  @!P0 NANOSLEEP.SYNCS 0x989680 ;  /* 0x009896800000895d */ /* 0x008fea0003900000 */
[----:B------:R-:W3:Y:S02]  /*9ce0*/  @!P0 SYNCS.PHASECHK.TRANS64 P0, [R0+URZ], R3 ;  /* 0x00000003000085a7 */ /* 0x000ee400080010ff */
[----:B---3--:R-:W-:Y:S05]  /*9cf0*/  @!P0 BRA `(.L_x_145) ;  /* 0xfffffffc00f08947 */ /* 0x008fea000383ffff */
[----:B------:R-:W-:Y:S05]  /*9d00*/  BRA `(.L_x_146) ;  /* 0xffffff8800e47947 */ /* 0x000fea000383ffff */
.L_x_46:
[----:B------:R-:W-:-:S07]  /*9d10*/  MOV R0, UR5 ;  /* 0x0000000500007c02 */ /* 0x000fce0008000f00 */
.L_x_147:
[----:B-1----:R1:W3:Y:S02]  /*9d20*/  SYNCS.PHASECHK.TRANS64.TRYWAIT P0, [R0+URZ], R3 ;  /* 0x00000003000075a7 */ /* 0x0022e400080011ff */
[----:B---3--:R-:W-:Y:S05]  /*9d30*/  @!P0 NANOSLEEP.SYNCS 0x989680 ;  /* 0x009896800000895d */ /* 0x008fea0003900000 */
[----:B------:R-:W3:Y:S02]  /*9d40*/  @!P0 SYNCS.PHASECHK.TRANS64 P0, [R0+URZ], R3 ;  /* 0x00000003000085a7 */ /* 0x000ee400080010ff */
[----:B---3--:R-:W-:Y:S05]  /*9d50*/  @!P0 BRA `(.L_x_147) ;  /* 0xfffffffc00f08947 */ /* 0x008fea000383ffff */
[----:B------:R-:W-:Y:S05]  /*9d60*/  BRA `(.L_x_148) ;  /* 0xffffff8800f07947 */ /* 0x000fea000383ffff */
.L_x_47:
[----:B------:R-:W-:-:S07]  /*9d70*/  MOV R0, UR5 ;  /* 0x0000000500007c02 */ /* 0x000fce0008000f00 */
.L_x_149:
[----:B-1----:R1:W3:Y:S02]  /*9d80*/  SYNCS.PHASECHK.TRANS64.TRYWAIT P0, [R0+URZ], R3 ;  /* 0x00000003000075a7 */ /* 0x0022e400080011ff */
[----:B---3--:R-:W-:Y:S05]  /*9d90*/  @!P0 NANOSLEEP.SYNCS 0x989680 ;  /* 0x009896800000895d */ /* 0x008fea0003900000 */
[----:B------:R-:W3:Y:S02]  /*9da0*/  @!P0 SYNCS.PHASECHK.TRANS64 P0, [R0+URZ], R3 ;  /* 0x00000003000085a7 */ /* 0x000ee400080010ff */
[----:B---3--:R-:W-:Y:S05]  /*9db0*/  @!P0 BRA `(.L_x_149) ;  /* 0xfffffffc00f08947 */ /* 0x008fea000383ffff */
[----:B------:R-:W-:Y:S05]  /*9dc0*/  BRA `(.L_x_150) ;  /* 0xffffff8800fc7947 */ /* 0x000fea000383ffff */
.L_x_48:
[----:B------:R-:W-:-:S07]  /*9dd0*/  MOV R0, UR5 ;  /* 0x0000000500007c02 */ /* 0x000fce0008000f00 */
.L_x_151:
[----:B-1----:R1:W3:Y:S02]  /*9de0*/  SYNCS.PHASECHK.TRANS64.TRYWAIT P0, [R0+URZ], R3 ;  /* 0x00000003000075a7 */ /* 0x0022e400080011ff */
[----:B---3--:R-:W-:Y:S05]  /*9df0*/  @!P0 NANOSLEEP.SYNCS 0x989680 ;  /* 0x009896800000895d */ /* 0x008fea0003900000 */
[----:B------:R-:W3:Y:S02]  /*9e00*/  @!P0 SYNCS.PHASECHK.TRANS64 P0, [R0+URZ], R3 ;  /* 0x00000003000085a7 */ /* 0x000ee400080010ff */
[----:B---3--:R-:W-:Y:S05]  /*9e10*/  @!P0 BRA `(.L_x_151) ;  /* 0xfffffffc00f08947 */ /* 0x008fea000383ffff */
[----:B------:R-:W-:Y:S05]  /*9e20*/  BRA `(.L_x_152) ;  /* 0xffffff8c00087947 */ /* 0x000fea000383ffff */
.L_x_49:
[----:B------:R-:W-:-:S07]  /*9e30*/  MOV R0, UR5 ;  /* 0x0000000500007c02 */ /* 0x000fce0008000f00 */
.L_x_153:
[----:B-1----:R1:W3:Y:S02]  /*9e40*/  SYNCS.PHASECHK.TRANS64.TRYWAIT P0, [R0+URZ], R3 ;  /* 0x00000003000075a7 */ /* 0x0022e400080011ff */
[----:B---3--:R-:W-:Y:S05]  /*9e50*/  @!P0 NANOSLEEP.SYNCS 0x989680 ;  /* 0x009896800000895d */ /* 0x008fea0003900000 */
[----:B------:R-:W3:Y:S02]  /*9e60*/  @!P0 SYNCS.PHASECHK.TRANS64 P0, [R0+URZ], R3 ;  /* 0x00000003000085a7 */ /* 0x000ee400080010ff */
[----:B---3--:R-:W-:Y:S05]  /*9e70*/  @!P0 BRA `(.L_x_153) ;  /* 0xfffffffc00f08947 */ /* 0x008fea000383ffff */
[----:B------:R-:W-:Y:S05]  /*9e80*/  BRA `(.L_x_154) ;  /* 0xffffff8c00147947 */ /* 0x000fea000383ffff */
.L_x_50:
[----:B------:R-:W-:-:S07]  /*9e90*/  MOV R0, UR5 ;  /* 0x0000000500007c02 */ /* 0x000fce0008000f00 */
.L_x_155:
[----:B-1----:R1:W3:Y:S02]  /*9ea0*/  SYNCS.PHASECHK.TRANS64.TRYWAIT P0, [R0+URZ], R3 ;  /* 0x00000003000075a7 */ /* 0x0022e400080011ff */
[----:B---3--:R-:W-:Y:S05]  /*9eb0*/  @!P0 NANOSLEEP.SYNCS 0x989680 ;  /* 0x009896800000895d */ /* 0x008fea0003900000 */
[----:B------:R-:W3:Y:S02]  /*9ec0*/  @!P0 SYNCS.PHASECHK.TRANS64 P0, [R0+URZ], R3 ;  /* 0x00000003000085a7 */ /* 0x000ee400080010ff */
[----:B---3--:R-:W-:Y:S05]  /*9ed0*/  @!P0 BRA `(.L_x_155) ;  /* 0xfffffffc00f08947 */ /* 0x008fea000383ffff */
[----:B------:R-:W-:Y:S05]  /*9ee0*/  BRA `(.L_x_156) ;  /* 0xffffff8c00207947 */ /* 0x000fea000383ffff */
.L_x_51:
[----:B------:R-:W-:-:S07]  /*9ef0*/  MOV R0, UR5 ;  /* 0x0000000500007c02 */ /* 0x000fce0008000f00 */
.L_x_157:
[----:B-1----:R1:W3:Y:S02]  /*9f00*/  SYNCS.PHASECHK.TRANS64.TRYWAIT P0, [R0+URZ], R3 ;  /* 0x00000003000075a7 */ /* 0x0022e400080011ff */
[----:B---3--:R-:W-:Y:S05]  /*9f10*/  @!P0 NANOSLEEP.SYNCS 0x989680 ;  /* 0x009896800000895d */ /* 0x008fea0003900000 */
[----:B------:R-:W3:Y:S02]  /*9f20*/  @!P0 SYNCS.PHASECHK.TRANS64 P0, [R0+URZ], R3 ;  /* 0x00000003000085a7 */ /* 0x000ee400080010ff */
[----:B---3--:R-:W-:Y:S05]  /*9f30*/  @!P0 BRA `(.L_x_157) ;  /* 0xfffffffc00f08947 */ /* 0x008fea000383ffff */
[----:B------:R-:W-:Y:S05]  /*9f40*/  BRA `(.L_x_158) ;  /* 0xffffff8c002c7947 */ /* 0x000fea000383ffff */
.L_x_52:
[----:B------:R-:W-:-:S07]  /*9f50*/  MOV R0, UR5 ;  /* 0x0000000500007c02 */ /* 0x000fce0008000f00 */
.L_x_159:
[----:B-1----:R1:W3:Y:S02]  /*9f60*/  SYNCS.PHASECHK.TRANS64.TRYWAIT P0, [R0+URZ], R3 ;  /* 0x00000003000075a7 */ /* 0x0022e400080011ff */
[----:B---3--:R-:W-:Y:S05]  /*9f70*/  @!P0 NANOSLEEP.SYNCS 0x989680 ;  /* 0x009896800000895d */ /* 0x008fea0003900000 */
[----:B------:R-:W3:Y:S02]  /*9f80*/  @!P0 SYNCS.PHASECHK.TRANS64 P0, [R0+URZ], R3 ;  /* 0x00000003000085a7 */ /* 0x000ee400080010ff */
[----:B---3--:R-:W-:Y:S05]  /*9f90*/  @!P0 BRA `(.L_x_159) ;  /* 0xfffffffc00f08947 */ /* 0x008fea000383ffff */
[----:B------:R-:W-:Y:S05]  /*9fa0*/  BRA `(.L_x_160) ;  /* 0xffffff8c00387947 */ /* 0x000fea000383ffff */
.L_x_55:
[----:B--2---:R2:W3:Y:S02]  /*9fb0*/  SYNCS.PHASECHK.TRANS64.TRYWAIT P0, [R2+URZ+0x150], R5 ;  /* 0x00015005020075a7 */ /* 0x0044e400080011ff */
[----:B---3--:R-:W-:Y:S05]  /*9fc0*/  @!P0 NANOSLEEP.SYNCS 0x989680 ;  /* 0x009896800000895d */ /* 0x008fea0003900000 */
[----:B------:R-:W3:Y:S02]  /*9fd0*/  @!P0 SYNCS.PHASECHK.TRANS64 P0, [R2+URZ+0x150], R5 ;  /* 0x00015005020085a7 */ /* 0x000ee400080010ff */
[----:B---3--:R-:W-:Y:S05]  /*9fe0*/  @!P0 BRA `(.L_x_55) ;  /* 0xfffffffc00f08947 */ /* 0x008fea000383ffff */
[----:B------:R-:W-:Y:S05]  /*9ff0*/  BRA `(.L_x_161) ;  /* 0xffffff8c009c7947 */ /* 0x000fea000383ffff */
.L_x_56:
[----:B------:R-:W-:-:S07]  /*a000*/  MOV R2, UR4 ;  /* 0x0000000400027c02 */ /* 0x000fce0008000f00 */
.L_x_162:
[----:B--2---:R2:W3:Y:S02]  /*a010*/  SYNCS.PHASECHK.TRANS64.TRYWAIT P0, [R2+URZ+0x100], R5 ;  /* 0x00010005020075a7 */ /* 0x0044e400080011ff */
[----:B---3--:R-:W-:Y:S05]  /*a020*/  @!P0 NANOSLEEP.SYNCS 0x989680 ;  /* 0x009896800000895d */ /* 0x008fea0003900000 */
[----:B------:R-:W3:Y:S02]  /*a030*/  @!P0 SYNCS.PHASECHK.TRANS64 P0, [R2+URZ+0x100], R5 ;  /* 0x00010005020085a7 */ /* 0x000ee400080010ff */
[----:B---3--:R-:W-:Y:S05]  /*a040*/  @!P0 BRA `(.L_x_162) ;  /* 0xfffffffc00f08947 */ /* 0x008fea000383ffff */
[----:B------:R-:W-:Y:S05]  /*a050*/  BRA `(.L_x_163) ;  /* 0xffffff8c00ac7947 */ /* 0x000fea000383ffff */
.L_x_57:
[----:B--2---:R2:W3:Y:S02]  /*a060*/  SYNCS.PHASECHK.TRANS64.TRYWAIT P1, [R2+URZ+0xf0], R5 ;  /* 0x0000f005020075a7 */ /* 0x0044e400080211ff */
[----:B---3--:R-:W-:Y:S05]  /*a070*/  @!P1 NANOSLEEP.SYNCS 0x989680 ;  /* 0x009896800000995d */ /* 0x008fea0003900000 */
[----:B------:R-:W3:Y:S02]  /*a080*/  @!P1 SYNCS.PHASECHK.TRANS64 P1, [R2+URZ+0xf0], R5 ;  /* 0x0000f005020095a7 */ /* 0x000ee400080210ff */
[----:B---3--:R-:W-:Y:S05]  /*a090*/  @!P1 BRA `(.L_x_57) ;  /* 0xfffffffc00f09947 */ /* 0x008fea000383ffff */
[----:B------:R-:W-:Y:S05]  /*a0a0*/  BRA `(.L_x_164) ;  /* 0xffffff8c00dc7947 */ /* 0x000fea000383ffff */
.L_x_60:
[----:B------:R-:W-:-:S07]  /*a0b0*/  MOV R0, UR4 ;  /* 0x0000000400007c02 */ /* 0x000fce0008000f00 */
.L_x_165:
[----:B--2---:R2:W3:Y:S02]  /*a0c0*/  SYNCS.PHASECHK.TRANS64.TRYWAIT P0, [R0+URZ+0x100], R3 ;  /* 0x00010003000075a7 */ /* 0x0044e400080011ff */
[----:B---3--:R-:W-:Y:S05]  /*a0d0*/  @!P0 NANOSLEEP.SYNCS 0x989680 ;  /* 0x009896800000895d */ /* 0x008fea0003900000 */
[----:B------:R-:W3:Y:S02]  /*a0e0*/  @!P0 SYNCS.PHASECHK.TRANS64 P0, [R0+URZ+0x100], R3 ;  /* 0x00010003000085a7 */ /* 0x000ee400080010ff */
[----:B---3--:R-:W-:Y:S05]  /*a0f0*/  @!P0 BRA `(.L_x_165) ;  /* 0xfffffffc00f08947 */ /* 0x008fea000383ffff */
[----:B------:R-:W-:Y:S05]  /*a100*/  BRA `(.L_x_59) ;  /* 0xffffff9000307947 */ /* 0x000fea000383ffff */
.L_x_67:
[----:B-1----:R1:W2:Y:S02]  /*a110*/  SYNCS.PHASECHK.TRANS64.TRYWAIT P1, [R0+URZ+0xf0], R5 ;  /* 0x0000f005000075a7 */ /* 0x0022a400080211ff */
[----:B--2---:R-:W-:Y:S05]  /*a120*/  @!P1 NANOSLEEP.SYNCS 0x989680 ;  /* 0x009896800000995d */ /* 0x004fea0003900000 */
[----:B------:R-:W2:Y:S02]  /*a130*/  @!P1 SYNCS.PHASECHK.TRANS64 P1, [R0+URZ+0xf0], R5 ;  /* 0x0000f005000095a7 */ /* 0x000ea400080210ff */
[----:B--2---:R-:W-:Y:S05]  /*a140*/  @!P1 BRA `(.L_x_67) ;  /* 0xfffffffc00f09947 */ /* 0x004fea000383ffff */
[----:B------:R-:W-:Y:S05]  /*a150*/  BRA `(.L_x_166) ;  /* 0xffffff9400987947 */ /* 0x000fea000383ffff */
.L_x_68:
[----:B------:R-:W-:-:S07]  /*a160*/  MOV R3, UR23 ;  /* 0x0000001700037c02 */ /* 0x000fce0008000f00 */
.L_x_167:
[----:B-1----:R1:W2:Y:S02]  /*a170*/  SYNCS.PHASECHK.TRANS64.TRYWAIT P0, [R3+URZ+0x130], R0 ;  /* 0x00013000030075a7 */ /* 0x0022a400080011ff */
[----:B--2---:R-:W-:Y:S05]  /*a180*/  @!P0 NANOSLEEP.SYNCS 0x989680 ;  /* 0x009896800000895d */ /* 0x004fea0003900000 */
[----:B------:R-:W2:Y:S02]  /*a190*/  @!P0 SYNCS.PHASECHK.TRANS64 P0, [R3+URZ+0x130], R0 ;  /* 0x00013000030085a7 */ /* 0x000ea400080010ff */
[----:B--2---:R-:W-:Y:S05]  /*a1a0*/  @!P0 BRA `(.L_x_167) ;  /* 0xfffffffc00f08947 */ /* 0x004fea000383ffff */
[----:B------:R-:W-:Y:S05]  /*a1b0*/  BRA `(.L_x_168) ;  /* 0xffffff9400e87947 */ /* 0x000fea000383ffff */
.L_x_71:
[----:B------:R-:W-:Y:S07]  /*a1c0*/  MOV R0, UR5 ;  /* 0x0000000500007c02 */ /* 0x000fee0008000f00 */
.L_x_169:
[----:B-1----:R1:W2:Y:S02]  /*a1d0*/  SYNCS.PHASECHK.TRANS64.TRYWAIT P0, [R0+URZ], R3 ;  /* 0x00000003000075a7 */ /* 0x0022a400080011ff */
[----:B--2---:R-:W-:Y:S05]  /*a1e0*/  @!P0 NANOSLEEP.SYNCS 0x989680 ;  /* 0x009896800000895d */ /* 0x004fea0003900000 */
[----:B------:R-:W2:Y:S02]  /*a1f0*/  @!P0 SYNCS.PHASECHK.TRANS64 P0, [R0+URZ], R3 ;  /* 0x00000003000085a7 */ /* 0x000ea400080010ff */
[----:B--2---:R-:W-:Y:S05]  /*a200*/  @!P0 BRA `(.L_x_169) ;  /* 0xfffffffc00f08947 */ /* 0x004fea000383ffff */
[----:B------:R-:W-:Y:S05]  /*a210*/  BRA `(.L_x_70) ;  /* 0xffffff9800047947 */ /* 0x000fea000383ffff */
.L_x_74:
[----:B------:R-:W-:-:S07]  /*a220*/  MOV R0, UR4 ;  /* 0x0000000400007c02 */ /* 0x000fce0008000f00 */
.L_x_170:
[----:B--2---:R2:W4:Y:S02]  /*a230*/  SYNCS.PHASECHK.TRANS64.TRYWAIT P0, [R0+URZ], R3 ;  /* 0x00000003000075a7 */ /* 0x00452400080011ff */
[----:B----4-:R-:W-:Y:S05]  /*a240*/  @!P0 NANOSLEEP.SYNCS 0x989680 ;  /* 0x009896800000895d */ /* 0x010fea0003900000 */
[----:B------:R-:W4:Y:S02]  /*a250*/  @!P0 SYNCS.PHASECHK.TRANS64 P0, [R0+URZ], R3 ;  /* 0x00000003000085a7 */ /* 0x000f2400080010ff */
[----:B----4-:R-:W-:Y:S05]  /*a260*/  @!P0 BRA `(.L_x_170) ;  /* 0xfffffffc00f08947 */ /* 0x010fea000383ffff */
[----:B------:R-:W-:Y:S05]  /*a270*/  BRA `(.L_x_171) ;  /* 0xffffff9800b87947 */ /* 0x000fea000383ffff */
.L_x_75:
[----:B------:R-:W-:-:S07]  /*a280*/  MOV R0, UR5 ;  /* 0x0000000500007c02 */ /* 0x000fce0008000f00 */
.L_x_172:
[----:B-1----:R1:W2:Y:S02]  /*a290*/  SYNCS.PHASECHK.TRANS64.TRYWAIT P0, [R0+URZ], R3 ;  /* 0x00000003000075a7 */ /* 0x0022a400080011ff */
[----:B--2---:R-:W-:Y:S05]  /*a2a0*/  @!P0 NANOSLEEP.SYNCS 0x989680 ;  /* 0x009896800000895d */ /* 0x004fea0003900000 */
[----:B------:R-:W2:Y:S02]  /*a2b0*/  @!P0 SYNCS.PHASECHK.TRANS64 P0, [R0+URZ], R3 ;  /* 0x00000003000085a7 */ /* 0x000ea400080010ff */
[----:B--2---:R-:W-:Y:S05]  /*a2c0*/  @!P0 BRA `(.L_x_172) ;  /* 0xfffffffc00f08947 */ /* 0x004fea000383ffff */
[----:B------:R-:W-:Y:S05]  /*a2d0*/  BRA `(.L_x_173) ;  /* 0xffffff9800c47947 */ /* 0x000fea000383ffff */
.L_x_76:
[----:B------:R-:W-:-:S07]  /*a2e0*/  MOV R0, UR5 ;  /* 0x0000000500007c02 */ /* 0x000fce0008000f00 */
.L_x_174:
[----:B-1----:R1:W2:Y:S02]  /*a2f0*/  SYNCS.PHASECHK.TRANS64.TRYWAIT P0, [R0+URZ], R3 ;  /* 0x00000003000075a7 */ /* 0x0022a400080011ff */
[----:B--2---:R-:W-:Y:S05]  /*a300*/  @!P0 NANOSLEEP.SYNCS 0x989680 ;  /* 0x009896800000895d */ /* 0x004fea0003900000 */
[----:B------:R-:W2:Y:S02]  /*a310*/  @!P0 SYNCS.PHASECHK.TRANS64 P0, [R0+URZ], R3 ;  /* 0x00000003000085a7 */ /* 0x000ea400080010ff */
[----:B--2---:R-:W-:Y:S05]  /*a320*/  @!P0 BRA `(.L_x_174) ;  /* 0xfffffffc00f08947 */ /* 0x004fea000383ffff */
[----:B------:R-:W-:Y:S05]  /*a330*/  BRA `(.L_x_175) ;  /* 0xffffff9800d07947 */ /* 0x000fea000383ffff */
.L_x_77:
[----:B------:R-:W-:-:S07]  /*a340*/  MOV R0, UR4 ;  /* 0x0000000400007c02 */ /* 0x000fce0008000f00 */
.L_x_176:
[----:B-1----:R1:W2:Y:S02]  /*a350*/  SYNCS.PHASECHK.TRANS64.TRYWAIT P0, [R0+URZ], R3 ;  /* 0x00000003000075a7 */ /* 0x0022a400080011ff */
[----:B--2---:R-:W-:Y:S05]  /*a360*/  @!P0 NANOSLEEP.SYNCS 0x989680 ;  /* 0x009896800000895d */ /* 0x004fea0003900000 */
[----:B------:R-:W2:Y:S02]  /*a370*/  @!P0 SYNCS.PHASECHK.TRANS64 P0, [R0+URZ], R3 ;  /* 0x00000003000085a7 */ /* 0x000ea400080010ff */
[----:B--2---:R-:W-:Y:S05]  /*a380*/  @!P0 BRA `(.L_x_176) ;  /* 0xfffffffc00f08947 */ /* 0x004fea000383ffff */
[----:B------:R-:W-:Y:S05]  /*a390*/  BRA `(.L_x_177) ;  /* 0xffffff9800dc7947 */ /* 0x000fea000383ffff */
.L_x_82:
[----:B-1----:R1:W2:Y:S02]  /*a3a0*/  SYNCS.PHASECHK.TRANS64.TRYWAIT P0, [R8+URZ+0xf0], R5 ;  /* 0x0000f005080075a7 */ /* 0x0022a400080011ff */
[----:B--2---:R-:W-:Y:S05]  /*a3b0*/  @!P0 NANOSLEEP.SYNCS 0x989680 ;  /* 0x009896800000895d */ /* 0x004fea0003900000 */
[----:B------:R-:W2:Y:S02]  /*a3c0*/  @!P0 SYNCS.PHASECHK.TRANS64 P0, [R8+URZ+0xf0], R5 ;  /* 0x0000f005080085a7 */ /* 0x000ea400080010ff */
[----:B--2---:R-:W-:Y:S05]  /*a3d0*/  @!P0 BRA `(.L_x_82) ;  /* 0xfffffffc00f08947 */ /* 0x004fea000383ffff */
[----:B------:R-:W-:Y:S05]  /*a3e0*/  BRA `(.L_x_178) ;  /* 0xffffffa000207947 */ /* 0x000fea000383ffff */
.L_x_85:
[----:B------:R-:W-:Y:S07]  /*a3f0*/  MOV R0, UR21 ;  /* 0x0000001500007c02 */ /* 0x000fee0008000f00 */
.L_x_179:
[----:B-1----:R1:W2:Y:S02]  /*a400*/  SYNCS.PHASECHK.TRANS64.TRYWAIT P1, [R0+URZ+0xe8], R5 ;  /* 0x0000e805000075a7 */ /* 0x0022a400080211ff */
[----:B--2---:R-:W-:Y:S05]  /*a410*/  @!P1 NANOSLEEP.SYNCS 0x989680 ;  /* 0x009896800000995d */ /* 0x004fea0003900000 */
[----:B------:R-:W2:Y:S02]  /*a420*/  @!P1 SYNCS.PHASECHK.TRANS64 P1, [R0+URZ+0xe8], R5 ;  /* 0x0000e805000095a7 */ /* 0x000ea400080210ff */
[----:B--2---:R-:W-:Y:S05]  /*a430*/  @!P1 BRA `(.L_x_179) ;  /* 0xfffffffc00f09947 */ /* 0x004fea000383ffff */
[----:B------:R-:W-:Y:S05]  /*a440*/  BRA `(.L_x_84) ;  /* 0xffffffa4009c7947 */ /* 0x000fea000383ffff */
.L_x_88:
[----:B-1----:R-:W-:Y:S07]  /*a450*/  MOV R5, UR21 ;  /* 0x0000001500057c02 */ /* 0x002fee0008000f00 */
.L_x_180:
[----:B-1----:R1:W2:Y:S02]  /*a460*/  SYNCS.PHASECHK.TRANS64.TRYWAIT P0, [R5+URZ+0xc0], R4 ;  /* 0x0000c004050075a7 */ /* 0x0022a400080011ff */
[----:B--2---:R-:W-:Y:S05]  /*a470*/  @!P0 NANOSLEEP.SYNCS 0x989680 ;  /* 0x009896800000895d */ /* 0x004fea0003900000 */
[----:B------:R-:W2:Y:S02]  /*a480*/  @!P0 SYNCS.PHASECHK.TRANS64 P0, [R5+URZ+0xc0], R4 ;  /* 0x0000c004050085a7 */ /* 0x000ea400080010ff */
[----:B--2---:R-:W-:Y:S05]  /*a490*/  @!P0 BRA `(.L_x_180) ;  /* 0xfffffffc00f08947 */ /* 0x004fea000383ffff */
[----:B------:R-:W-:Y:S05]  /*a4a0*/  BRA `(.L_x_181) ;  /* 0xffffffa400f47947 */ /* 0x000fea000383ffff */
.L_x_89:
[----:B------:R-:W-:Y:S07]  /*a4b0*/  MOV R5, UR21 ;  /* 0x0000001500057c02 */ /* 0x000fee0008000f00 */
.L_x_182:
[----:B-1----:R1:W2:Y:S02]  /*a4c0*/  SYNCS.PHASECHK.TRANS64.TRYWAIT P0, [R5+URZ+0xc8], R4 ;  /* 0x0000c804050075a7 */ /* 0x0022a400080011ff */
[----:B--2---:R-:W-:Y:S05]  /*a4d0*/  @!P0 NANOSLEEP.SYNCS 0x989680 ;  /* 0x009896800000895d */ /* 0x004fea0003900000 */
[----:B------:R-:W2:Y:S02]  /*a4e0*/  @!P0 SYNCS.PHASECHK.TRANS64 P0, [R5+URZ+0xc8], R4 ;  /* 0x0000c804050085a7 */ /* 0x000ea400080010ff */
[----:B--2---:R-:W-:Y:S05]  /*a4f0*/  @!P0 BRA `(.L_x_182) ;  /* 0xfffffffc00f08947 */ /* 0x004fea000383ffff */
[----:B------:R-:W-:Y:S05]  /*a500*/  BRA `(.L_x_183) ;  /* 0xffffffa8002c7947 */ /* 0x000fea000383ffff */
.L_x_90:
[----:B-1----:R-:W-:Y:S07]  /*a510*/  MOV R5, UR21 ;  /* 0x0000001500057c02 */ /* 0x002fee0008000f00 */
.L_x_184:
[----:B-1----:R1:W2:Y:S02]  /*a520*/  SYNCS.PHASECHK.TRANS64.TRYWAIT P0, [R5+URZ+0xd0], R4 ;  /* 0x0000d004050075a7 */ /* 0x0022a400080011ff */
[----:B--2---:R-:W-:Y:S05]  /*a530*/  @!P0 NANOSLEEP.SYNCS 0x989680 ;  /* 0x009896800000895d */ /* 0x004fea0003900000 */
[----:B------:R-:W2:Y:S02]  /*a540*/  @!P0 SYNCS.PHASECHK.TRANS64 P0, [R5+URZ+0xd0], R4 ;  /* 0x0000d004050085a7 */ /* 0x000ea400080010ff */
[----:B--2---:R-:W-:Y:S05]  /*a550*/  @!P0 BRA `(.L_x_184) ;  /* 0xfffffffc00f08947 */ /* 0x004fea000383ffff */
[----:B------:R-:W-:Y:S05]  /*a560*/  BRA `(.L_x_185) ;  /* 0xffffffa800707947 */ /* 0x000fea000383ffff */
.L_x_91:
[----:B-1----:R-:W-:Y:S07]  /*a570*/  MOV R5, UR21 ;  /* 0x0000001500057c02 */ /* 0x002fee0008000f00 */
.L_x_186:
[----:B-1----:R1:W2:Y:S02]  /*a580*/  SYNCS.PHASECHK.TRANS64.TRYWAIT P0, [R5+URZ+0xd8], R4 ;  /* 0x0000d804050075a7 */ /* 0x0022a400080011ff */
[----:B--2---:R-:W-:Y:S05]  /*a590*/  @!P0 NANOSLEEP.SYNCS 0x989680 ;  /* 0x009896800000895d */ /* 0x004fea0003900000 */
[----:B------:R-:W2:Y:S02]  /*a5a0*/  @!P0 SYNCS.PHASECHK.TRANS64 P0, [R5+URZ+0xd8], R4 ;  /* 0x0000d804050085a7 */ /* 0x000ea400080010ff */
[----:B--2---:R-:W-:Y:S05]  /*a5b0*/  @!P0 BRA `(.L_x_186) ;  /* 0xfffffffc00f08947 */ /* 0x004fea000383ffff */
[----:B------:R-:W-:Y:S05]  /*a5c0*/  BRA `(.L_x_187) ;  /* 0xffffffa800b87947 */ /* 0x000fea000383ffff */
.L_x_93:
[----:B------:R-:W-:-:S07]  /*a5d0*/  MOV R0, UR21 ;  /* 0x0000001500007c02 */ /* 0x000fce0008000f00 */
.L_x_188:
[----:B-1----:R1:W2:Y:S02]  /*a5e0*/  SYNCS.PHASECHK.TRANS64.TRYWAIT P0, [R0+URZ+0xc0], R3 ;  /* 0x0000c003000075a7 */ /* 0x0022a400080011ff */
[----:B--2---:R-:W-:Y:S05]  /*a5f0*/  @!P0 NANOSLEEP.SYNCS 0x989680 ;  /* 0x009896800000895d */ /* 0x004fea0003900000 */
[----:B------:R-:W2:Y:S02]  /*a600*/  @!P0 SYNCS.PHASECHK.TRANS64 P0, [R0+URZ+0xc0], R3 ;  /* 0x0000c003000085a7 */ /* 0x000ea400080010ff */
[----:B--2---:R-:W-:Y:S05]  /*a610*/  @!P0 BRA `(.L_x_188) ;  /* 0xfffffffc00f08947 */ /* 0x004fea000383ffff */
[----:B------:R-:W-:Y:S05]  /*a620*/  BRA `(.L_x_189) ;  /* 0xffffffac002c7947 */ /* 0x000fea000383ffff */
.L_x_94:
[----:B-1----:R-:W-:-:S07]  /*a630*/  MOV R0, UR21 ;  /* 0x0000001500007c02 */ /* 0x002fce0008000f00 */
.L_x_190:
[----:B-1----:R1:W2:Y:S02]  /*a640*/  SYNCS.PHASECHK.TRANS64.TRYWAIT P0, [R0+URZ+0xc8], R3 ;  /* 0x0000c803000075a7 */ /* 0x0022a400080011ff */
[----:B--2---:R-:W-:Y:S05]  /*a650*/  @!P0 NANOSLEEP.SYNCS 0x989680 ;  /* 0x009896800000895d */ /* 0x004fea0003900000 */
[----:B------:R-:W2:Y:S02]  /*a660*/  @!P0 SYNCS.PHASECHK.TRANS64 P0, [R0+URZ+0xc8], R3 ;  /* 0x0000c803000085a7 */ /* 0x000ea400080010ff */
[----:B--2---:R-:W-:Y:S05]  /*a670*/  @!P0 BRA `(.L_x_190) ;  /* 0xfffffffc00f08947 */ /* 0x004fea000383ffff */
[----:B------:R-:W-:Y:S05]  /*a680*/  BRA `(.L_x_191) ;  /* 0xffffffac001c7947 */ /* 0x000fea000383ffff */
.L_x_95:
[----:B-1----:R-:W-:-:S07]  /*a690*/  MOV R0, UR21 ;  /* 0x0000001500007c02 */ /* 0x002fce0008000f00 */
.L_x_192:
[----:B-1----:R1:W2:Y:S02]  /*a6a0*/  SYNCS.PHASECHK.TRANS64.TRYWAIT P0, [R0+URZ+0xd0], R3 ;  /* 0x0000d003000075a7 */ /* 0x0022a400080011ff */
[----:B--2---:R-:W-:Y:S05]  /*a6b0*/  @!P0 NANOSLEEP.SYNCS 0x989680 ;  /* 0x009896800000895d */ /* 0x004fea0003900000 */
[----:B------:R-:W2:Y:S02]  /*a6c0*/  @!P0 SYNCS.PHASECHK.TRANS64 P0, [R0+URZ+0xd0], R3 ;  /* 0x0000d003000085a7 */ /* 0x000ea400080010ff */
[----:B--2---:R-:W-:Y:S05]  /*a6d0*/  @!P0 BRA `(.L_x_192) ;  /* 0xfffffffc00f08947 */ /* 0x004fea000383ffff */
[----:B------:R-:W-:Y:S05]  /*a6e0*/  BRA `(.L_x_193) ;  /* 0xffffffac000c7947 */ /* 0x000fea000383ffff */
.L_x_97:
[----:B-1----:R1:W2:Y:S02]  /*a6f0*/  SYNCS.PHASECHK.TRANS64.TRYWAIT P0, [R3+URZ+0xf0], R0 ;  /* 0x0000f000030075a7 */ /* 0x0022a400080011ff */
[----:B--2---:R-:W-:Y:S05]  /*a700*/  @!P0 NANOSLEEP.SYNCS 0x989680 ;  /* 0x009896800000895d */ /* 0x004fea0003900000 */
[----:B------:R-:W2:Y:S02]  /*a710*/  @!P0 SYNCS.PHASECHK.TRANS64 P0, [R3+URZ+0xf0], R0 ;  /* 0x0000f000030085a7 */ /* 0x000ea400080010ff */
[----:B--2---:R-:W-:Y:S05]  /*a720*/  @!P0 BRA `(.L_x_97) ;  /* 0xfffffffc00f08947 */ /* 0x004fea000383ffff */
[----:B------:R-:W-:Y:S05]  /*a730*/  BRA `(.L_x_194) ;  /* 0xffffffac00dc7947 */ /* 0x000fea000383ffff */
.L_x_108:
[----:B--2---:R2:W1:Y:S02]  /*a740*/  SYNCS.PHASECHK.TRANS64.TRYWAIT P1, [R2+URZ+0xa0], R3 ;  /* 0x0000a003020075a7 */ /* 0x00446400080211ff */
[----:B-1----:R-:W-:Y:S05]  /*a750*/  @!P1 NANOSLEEP.SYNCS 0x989680 ;  /* 0x009896800000995d */ /* 0x002fea0003900000 */
[----:B------:R-:W1:Y:S02]  /*a760*/  @!P1 SYNCS.PHASECHK.TRANS64 P1, [R2+URZ+0xa0], R3 ;  /* 0x0000a003020095a7 */ /* 0x000e6400080210ff */
[----:B-1----:R-:W-:Y:S05]  /*a770*/  @!P1 BRA `(.L_x_108) ;  /* 0xfffffffc00f09947 */ /* 0x002fea000383ffff */
[----:B------:R-:W-:Y:S05]  /*a780*/  BRA `(.L_x_107) ;  /* 0xffffffbc00547947 */ /* 0x000fea000383ffff */
.L_x_110:
[----:B--2---:R2:W4:Y:S02]  /*a790*/  SYNCS.PHASECHK.TRANS64.TRYWAIT P0, [R71+URZ+0x110], R4 ;  /* 0x00011004470075a7 */ /* 0x00452400080011ff */
[----:B----4-:R-:W-:Y:S05]  /*a7a0*/  @!P0 NANOSLEEP.SYNCS 0x989680 ;  /* 0x009896800000895d */ /* 0x010fea0003900000 */
[----:B------:R-:W4:Y:S02]  /*a7b0*/  @!P0 SYNCS.PHASECHK.TRANS64 P0, [R71+URZ+0x110], R4 ;  /* 0x00011004470085a7 */ /* 0x000f2400080010ff */
[----:B----4-:R-:W-:Y:S05]  /*a7c0*/  @!P0 BRA `(.L_x_110) ;  /* 0xfffffffc00f08947 */ /* 0x010fea000383ffff */
[----:B------:R-:W-:Y:S05]  /*a7d0*/  BRA `(.L_x_109) ;  /* 0xffffffbc00a47947 */ /* 0x000fea000383ffff */
.L_x_118:
[----:B---3--:R3:W4:Y:S02]  /*a7e0*/  SYNCS.PHASECHK.TRANS64.TRYWAIT P0, [R112+URZ+0xa0], R3 ;  /* 0x0000a003700075a7 */ /* 0x00872400080011ff */
[----:B----4-:R-:W-:Y:S05]  /*a7f0*/  @!P0 NANOSLEEP.SYNCS 0x989680 ;  /* 0x009896800000895d */ /* 0x010fea0003900000 */
[----:B------:R-:W4:Y:S02]  /*a800*/  @!P0 SYNCS.PHASECHK.TRANS64 P0, [R112+URZ+0xa0], R3 ;  /* 0x0000a003700085a7 */ /* 0x000f2400080010ff */
[----:B----4-:R-:W-:Y:S05]  /*a810*/  @!P0 BRA `(.L_x_118) ;  /* 0xfffffffc00f08947 */ /* 0x010fea000383ffff */
[----:B------:R-:W-:Y:S05]  /*a820*/  BRA `(.L_x_117) ;  /* 0xffffffc800987947 */ /* 0x000fea000383ffff */
.L_x_126:
[----:B---3--:R3:W4:Y:S02]  /*a830*/  SYNCS.PHASECHK.TRANS64.TRYWAIT P0, [R112+URZ+0xa0], R5 ;  /* 0x0000a005700075a7 */ /* 0x00872400080011ff */
[----:B----4-:R-:W-:Y:S05]  /*a840*/  @!P0 NANOSLEEP.SYNCS 0x989680 ;  /* 0x009896800000895d */ /* 0x010fea0003900000 */
[----:B------:R-:W4:Y:S02]  /*a850*/  @!P0 SYNCS.PHASECHK.TRANS64 P0, [R112+URZ+0xa0], R5 ;  /* 0x0000a005700085a7 */ /* 0x000f2400080010ff */
[----:B----4-:R-:W-:Y:S05]  /*a860*/  @!P0 BRA `(.L_x_126) ;  /* 0xfffffffc00f08947 */ /* 0x010fea000383ffff */
[----:B------:R-:W-:Y:S05]  /*a870*/  BRA `(.L_x_125) ;  /* 0xffffffd400d87947 */ /* 0x000fea000383ffff */
.L_x_134:
[----:B---3--:R3:W4:Y:S02]  /*a880*/  SYNCS.PHASECHK.TRANS64.TRYWAIT P0, [R102+URZ+0xa0], R3 ;  /* 0x0000a003660075a7 */ /* 0x00872400080011ff */
[----:B----4-:R-:W-:Y:S05]  /*a890*/  @!P0 NANOSLEEP.SYNCS 0x989680 ;  /* 0x009896800000895d */ /* 0x010fea0003900000 */
[----:B------:R-:W4:Y:S02]  /*a8a0*/  @!P0 SYNCS.PHASECHK.TRANS64 P0, [R102+URZ+0xa0], R3 ;  /* 0x0000a003660085a7 */ /* 0x000f2400080010ff */
[----:B----4-:R-:W-:Y:S05]  /*a8b0*/  @!P0 BRA `(.L_x_134) ;  /* 0xfffffffc00f08947 */ /* 0x010fea000383ffff */
[----:B------:R-:W-:Y:S05]  /*a8c0*/  BRA `(.L_x_133) ;  /* 0xffffffe400247947 */ /* 0x000fea000383ffff */
        .weak           $__internal_0_$__cuda_sm10x_tcgen05_guardrail_trap_col_being_dealloced_not_returned_by_alloc
        .type           $__internal_0_$__cuda_sm10x_tcgen05_guardrail_trap_col_being_dealloced_not_returned_by_alloc,@function
        .size           $__internal_0_$__cuda_sm10x_tcgen05_guardrail_trap_col_being_dealloced_not_returned_by_alloc,($__internal_1_$__cuda_sm10x_tcgen05_guardrail_trap_phase_invalid_during_alloc - $__internal_0_$__cuda_sm10x_tcgen05_guardrail_trap_col_being_dealloced_not_returned_by_alloc)
$__internal_0_$__cuda_sm10x_tcgen05_guardrail_trap_col_being_dealloced_not_returned_by_alloc:
[----:B------:R-:W-:Y:S05]  /*a8d0*/  BPT.TRAP 0x1 ;  /* 0x000000040000795c */ /* 0x000fea0000300000 */
[----:B------:R-:W-:-:S04]  /*a8e0*/  HFMA2 R3, -RZ, RZ, 0, 0 ;  /* 0x00000000ff037431 */ /* 0x000fc800000001ff */
[----:B------:R-:W-:Y:S05]  /*a8f0*/  RET.REL.NODEC R2 `(_ZN7cutlass13device_kernelINS_4gemm6kernel13GemmUniversalIN4cute5tupleIJiiiiEEENS1_10collective13CollectiveMmaINS1_35MainloopSm100TmaUmmaWarpSpecializedILi10ELi2ELi4ENS5_IJNS4_1CILi2EEENSA_ILi1EEESC_EEEEENS5_IJNSA_ILi64EEENSA_ILi256EEESF_EEENS_12float_e5m2_tENS5_IJlSC_lEEESI_SJ_NS4_8TiledMMAINS4_8MMA_AtomIJNS4_10MMA_TraitsINS4_19SM100_MMA_F8F6F4_SSEJSI_SI_fSF_SG_NS4_17integral_constantINS4_4UMMA5MajorELSQ_0EEESR_NSO_INSP_7ScaleInELSS_0EEEST_EEEEEENS4_6LayoutINS5_IJSC_SC_SC_EEENS5_IJNSA_ILi0EEESY_SY_EEEEENS5_IJNS4_10UnderscoreES11_S11_EEEEENS4_13SM90_TMA_LOADENS4_14ComposedLayoutINS4_7SwizzleILi2ELi4ELi3EEENS4_18smem_ptr_flag_bitsILi8EEENSW_INS5_IJNSA_ILi8EEESF_EEENS5_IJSF_SC_EEEEEEEvNS4_8identityENS4_23SM90_TMA_LOAD_MULTICASTES1E_vS1F_EENS_8epilogue10collective18CollectiveEpilogueINS1I_23Sm100TmaWarpSpecializedILi4ELi2ELi32ELb0ELb0EEEJSH_NS5_IJNSW_ISF_SC_EES1N_EEESI_SJ_SI_SJ_NS1I_6fusion15FusionCallbacksIS1M_NS1P_17LinearCombinationISI_fSI_fLNS_15FloatRoundStyleE2EEESH_S1O_JEEENS4_5SM1004TMEM4LOAD26SM100_TMEM_LOAD_16dp32b32xES14_S1E_NS4_39AutoVectorizingCopyWithAssumedAlignmentILi128EEENS4_14SM90_TMA_STOREES1E_S20_S20_EEEvvEEEEvNT_6ParamsE) ;  /* 0xffffff5402c07950 */ /* 0x000fea0003c3ffff */
        .weak           $__internal_1_$__cuda_sm10x_tcgen05_guardrail_trap_phase_invalid_during_alloc
        .type           $__internal_1_$__cuda_sm10x_tcgen05_guardrail_trap_phase_invalid_during_alloc,@function
        .size           $__internal_1_$__cuda_sm10x_tcgen05_guardrail_trap_phase_invalid_during_alloc,($__internal_2_$__cuda_sm10x_tcgen05_guardrail_trap_unallocated_columns_being_dealloced - $__internal_1_$__cuda_sm10x_tcgen05_guardrail_trap_phase_invalid_during_alloc)
$__internal_1_$__cuda_sm10x_tcgen05_guardrail_trap_phase_invalid_during_alloc:
[----:B------:R-:W-:Y:S05]  /*a900*/  BPT.TRAP 0x1 ;  /* 0x000000040000795c */ /* 0x000fea0000300000 */
[----:B------:R-:W-:-:S04]  /*a910*/  MOV R5, 0x0 ;  /* 0x0000000000057802 */ /* 0x000fc80000000f00 */
[----:B------:R-:W-:Y:S05]  /*a920*/  RET.REL.NODEC R4 `(_ZN7cutlass13device_kernelINS_4gemm6kernel13GemmUniversalIN4cute5tupleIJiiiiEEENS1_10collective13CollectiveMmaINS1_35MainloopSm100TmaUmmaWarpSpecializedILi10ELi2ELi4ENS5_IJNS4_1CILi2EEENSA_ILi1EEESC_EEEEENS5_IJNSA_ILi64EEENSA_ILi256EEESF_EEENS_12float_e5m2_tENS5_IJlSC_lEEESI_SJ_NS4_8TiledMMAINS4_8MMA_AtomIJNS4_10MMA_TraitsINS4_19SM100_MMA_F8F6F4_SSEJSI_SI_fSF_SG_NS4_17integral_constantINS4_4UMMA5MajorELSQ_0EEESR_NSO_INSP_7ScaleInELSS_0EEEST_EEEEEENS4_6LayoutINS5_IJSC_SC_SC_EEENS5_IJNSA_ILi0EEESY_SY_EEEEENS5_IJNS4_10UnderscoreES11_S11_EEEEENS4_13SM90_TMA_LOADENS4_14ComposedLayoutINS4_7SwizzleILi2ELi4ELi3EEENS4_18smem_ptr_flag_bitsILi8EEENSW_INS5_IJNSA_ILi8EEESF_EEENS5_IJSF_SC_EEEEEEEvNS4_8identityENS4_23SM90_TMA_LOAD_MULTICASTES1E_vS1F_EENS_8epilogue10collective18CollectiveEpilogueINS1I_23Sm100TmaWarpSpecializedILi4ELi2ELi32ELb0ELb0EEEJSH_NS5_IJNSW_ISF_SC_EES1N_EEESI_SJ_SI_SJ_NS1I_6fusion15FusionCallbacksIS1M_NS1P_17LinearCombinationISI_fSI_fLNS_15FloatRoundStyleE2EEESH_S1O_JEEENS4_5SM1004TMEM4LOAD26SM100_TMEM_LOAD_16dp32b32xES14_S1E_NS4_39AutoVectorizingCopyWithAssumedAlignmentILi128EEENS4_14SM90_TMA_STOREES1E_S20_S20_EEEvvEEEEvNT_6ParamsE) ;  /* 0xffffff5404b47950 */ /* 0x000fea0003c3ffff */
        .weak           $__internal_2_$__cuda_sm10x_tcgen05_guardrail_trap_unallocated_columns_being_dealloced
        .type           $__internal_2_$__cuda_sm10x_tcgen05_guardrail_trap_unallocated_columns_being_dealloced,@function
        .size           $__internal_2_$__cuda_sm10x_tcgen05_guardrail_trap_unallocated_columns_being_dealloced,(.L_x_196 - $__internal_2_$__cuda_sm10x_tcgen05_guardrail_trap_unallocated_columns_being_dealloced)
$__internal_2_$__cuda_sm10x_tcgen05_guardrail_trap_unallocated_columns_being_dealloced:
[----:B------:R-:W-:Y:S05]  /*a930*/  BPT.TRAP 0x1 ;  /* 0x000000040000795c */ /* 0x000fea0000300000 */
[----:B------:R-:W-:-:S04]  /*a940*/  HFMA2 R3, -RZ, RZ, 0, 0 ;  /* 0x00000000ff037431 */ /* 0x000fc800000001ff */
[----:B------:R-:W-:Y:S05]  /*a950*/  RET.REL.NODEC R2 `(_ZN7cutlass13device_kernelINS_4gemm6kernel13GemmUniversalIN4cute5tupleIJiiiiEEENS1_10collective13CollectiveMmaINS1_35MainloopSm100TmaUmmaWarpSpecializedILi10ELi2ELi4ENS5_IJNS4_1CILi2EEENSA_ILi1EEESC_EEEEENS5_IJNSA_ILi64EEENSA_ILi256EEESF_EEENS_12float_e5m2_tENS5_IJlSC_lEEESI_SJ_NS4_8TiledMMAINS4_8MMA_AtomIJNS4_10MMA_TraitsINS4_19SM100_MMA_F8F6F4_SSEJSI_SI_fSF_SG_NS4_17integral_constantINS4_4UMMA5MajorELSQ_0EEESR_NSO_INSP_7ScaleInELSS_0EEEST_EEEEEENS4_6LayoutINS5_IJSC_SC_SC_EEENS5_IJNSA_ILi0EEESY_SY_EEEEENS5_IJNS4_10UnderscoreES11_S11_EEEEENS4_13SM90_TMA_LOADENS4_14ComposedLayoutINS4_7SwizzleILi2ELi4ELi3EEENS4_18smem_ptr_flag_bitsILi8EEENSW_INS5_IJNSA_ILi8EEESF_EEENS5_IJSF_SC_EEEEEEEvNS4_8identityENS4_23SM90_TMA_LOAD_MULTICASTES1E_vS1F_EENS_8epilogue10collective18CollectiveEpilogueINS1I_23Sm100TmaWarpSpecializedILi4ELi2ELi32ELb0ELb0EEEJSH_NS5_IJNSW_ISF_SC_EES1N_EEESI_SJ_SI_SJ_NS1I_6fusion15FusionCallbacksIS1M_NS1P_17LinearCombinationISI_fSI_fLNS_15FloatRoundStyleE2EEESH_S1O_JEEENS4_5SM1004TMEM4LOAD26SM100_TMEM_LOAD_16dp32b32xES14_S1E_NS4_39AutoVectorizingCopyWithAssumedAlignmentILi128EEENS4_14SM90_TMA_STOREES1E_S20_S20_EEEvvEEEEvNT_6ParamsE) ;  /* 0xffffff5402a87950 */ /* 0x000fea0003c3ffff */
.L_x_195:
[----:B------:R-:W-:-:S00]  /*a960*/  BRA `(.L_x_195) ;  /* 0xfffffffc00fc7947 */ /* 0x000fc0000383ffff */
[----:B------:R-:W-:-:S00]  /*a970*/  NOP ;  /* 0x0000000000007918 */ /* 0x000fc00000000000 */
        /* <DEDUP_REMOVED lines=8> */
.L_x_196:


//--------------------- .nv.global.init           --------------------------
	.section	.nv.global.init,"aw",@progbits
.nv.global.init:
	.type		$str$27,@object
	.size		$str$27,($str$28 - $str$27)
$str$27:
        /*0000*/ 	.byte	0x28, 0x61, 0x64, 0x64, 0x72, 0x65, 0x73, 0x73, 0x20, 0x26, 0x20, 0x6d, 0x61, 0x73, 0x6b, 0x29
        /*0010*/ 	.byte	0x20, 0x3d, 0x3d, 0x20, 0x30, 0x00
	.type		$str$28,@object
	.size		$str$28,($str$26 - $str$28)
$str$28:
        /*0016*/ 	.byte	0x2f, 0x74, 0x6d, 0x70, 0x2f, 0x63, 0x75, 0x74, 0x6c, 0x61, 0x73, 0x73, 0x5f, 0x73, 0x77, 0x65
        /*0026*/ 	.byte	0x65, 0x70, 0x5f, 0x73, 0x72, 0x63, 0x2f, 0x69, 0x6e, 0x63, 0x6c, 0x75, 0x64, 0x65, 0x2f, 0x63
        /*0036*/ 	.byte	0x75, 0x74, 0x65, 0x2f, 0x70, 0x6f, 0x69, 0x6e, 0x74, 0x65, 0x72, 0x5f, 0x66, 0x6c, 0x61, 0x67
        /*0046*/ 	.byte	0x67, 0x65, 0x64, 0x2e, 0x68, 0x70, 0x70, 0x00
	.type		$str$26,@object
	.size		$str$26,($str$25 - $str$26)
$str$26:
        /*004e*/ 	.byte	0x2f, 0x74, 0x6d, 0x70, 0x2f, 0x63, 0x75, 0x74, 0x6c, 0x61, 0x73, 0x73, 0x5f, 0x73, 0x77, 0x65
        /*005e*/ 	.byte	0x65, 0x70, 0x5f, 0x73, 0x72, 0x63, 0x2f, 0x69, 0x6e, 0x63, 0x6c, 0x75, 0x64, 0x65, 0x2f, 0x63
        /*006e*/ 	.byte	0x75, 0x74, 0x65, 0x2f, 0x61, 0x74, 0x6f, 0x6d, 0x2f, 0x63, 0x6f, 0x70, 0x79, 0x5f, 0x74, 0x72
        /*007e*/ 	.byte	0x61, 0x69, 0x74, 0x73, 0x5f, 0x73, 0x6d, 0x31, 0x30, 0x30, 0x2e, 0x68, 0x70, 0x70, 0x00
	.type		$str$25,@object
	.size		$str$25,(__unnamed_1 - $str$25)
$str$25:
        /*008d*/ 	.byte	0x28, 0x28, 0x75, 0x69, 0x6e, 0x74, 0x33, 0x32, 0x5f, 0x74, 0x28, 0x74, 0x68, 0x72, 0x65, 0x61
        /*009d*/ 	.byte	0x64, 0x49, 0x64, 0x78, 0x2e, 0x78, 0x29, 0x20, 0x2f, 0x20, 0x33, 0x32, 0x29, 0x20, 0x25, 0x20
        /*00ad*/ 	.byte	0x34, 0x29, 0x20, 0x3d, 0x3d, 0x20, 0x28, 0x28, 0x28, 0x74, 0x6d, 0x65, 0x6d, 0x5f, 0x61, 0x64
        /*00bd*/ 	.byte	0x64, 0x72, 0x20, 0x3e, 0x3e, 0x20, 0x31, 0x36, 0x29, 0x20, 0x2f, 0x20, 0x33, 0x32, 0x29, 0x20
        /*00cd*/ 	.byte	0x25, 0x20, 0x34, 0x29, 0x00
	.type		__unnamed_1,@object
	.size		__unnamed_1,(__unnamed_2 - __unnamed_1)
__unnamed_1:
        /*00d2*/ 	.byte	0x61, 0x75, 0x74, 0x6f, 0x20, 0x63, 0x75, 0x74, 0x65, 0x3a, 0x3a, 0x61, 0x73, 0x5f, 0x70, 0x6f
        /* <DEDUP_REMOVED lines=24> */
        /*0262*/ 	.byte	0x3c, 0x34, 0x30, 0x39, 0x36, 0x3e, 0x3e, 0x3e, 0x3e, 0x5d, 0x00
	.type		__unnamed_2,@object
	.size		__unnamed_2,(__unnamed_3 - __unnamed_2)
__unnamed_2:
        /* <DEDUP_REMOVED lines=26> */
	.type		__unnamed_3,@object
	.size		__unnamed_3,(.L_3 - __unnamed_3)
__unnamed_3:
        /* <DEDUP_REMOVED lines=40> */
        /*0688*/ 	.byte	0x74, 0x65, 0x3a, 0x3a, 0x43, 0x3c, 0x30, 0x3e, 0x3e, 0x3e, 0x3e, 0x5d, 0x00
.L_3:


//--------------------- .nv.shared._ZN7cutlass13device_kernelINS_4gemm6kernel13GemmUniversalIN4cute5tupleIJiiiiEEENS1_10collective13CollectiveMmaINS1_35MainloopSm100TmaUmmaWarpSpecializedILi10ELi2ELi4ENS5_IJNS4_1CILi2EEENSA_ILi1EEESC_EEEEENS5_IJNSA_ILi64EEENSA_ILi256EEESF_EEENS_12float_e5m2_tENS5_IJlSC_lEEESI_SJ_NS4_8TiledMMAINS4_8MMA_AtomIJNS4_10MMA_TraitsINS4_19SM100_MMA_F8F6F4_SSEJSI_SI_fSF_SG_NS4_17integral_constantINS4_4UMMA5MajorELSQ_0EEESR_NSO_INSP_7ScaleInELSS_0EEEST_EEEEEENS4_6LayoutINS5_IJSC_SC_SC_EEENS5_IJNSA_ILi0EEESY_SY_EEEEENS5_IJNS4_10UnderscoreES11_S11_EEEEENS4_13SM90_TMA_LOADENS4_14ComposedLayoutINS4_7SwizzleILi2ELi4ELi3EEENS4_18smem_ptr_flag_bitsILi8EEENSW_INS5_IJNSA_ILi8EEESF_EEENS5_IJSF_SC_EEEEEEEvNS4_8identityENS4_23SM90_TMA_LOAD_MULTICASTES1E_vS1F_EENS_8epilogue10collective18CollectiveEpilogueINS1I_23Sm100TmaWarpSpecializedILi4ELi2ELi32ELb0ELb0EEEJSH_NS5_IJNSW_ISF_SC_EES1N_EEESI_SJ_SI_SJ_NS1I_6fusion15FusionCallbacksIS1M_NS1P_17LinearCombinationISI_fSI_fLNS_15FloatRoundStyleE2EEESH_S1O_JEEENS4_5SM1004TMEM4LOAD26SM100_TMEM_LOAD_16dp32b32xES14_S1E_NS4_39AutoVectorizingCopyWithAssumedAlignmentILi128EEENS4_14SM90_TMA_STOREES1E_S20_S20_EEEvvEEEEvNT_6ParamsE --------------------------
	.section	.nv.shared._ZN7cutlass13device_kernelINS_4gemm6kernel13GemmUniversalIN4cute5tupleIJiiiiEEENS1_10collective13CollectiveMmaINS1_35MainloopSm100TmaUmmaWarpSpecializedILi10ELi2ELi4ENS5_IJNS4_1CILi2EEENSA_ILi1EEESC_EEEEENS5_IJNSA_ILi64EEENSA_ILi256EEESF_EEENS_12float_e5m2_tENS5_IJlSC_lEEESI_SJ_NS4_8TiledMMAINS4_8MMA_AtomIJNS4_10MMA_TraitsINS4_19SM100_MMA_F8F6F4_SSEJSI_SI_fSF_SG_NS4_17integral_constantINS4_4UMMA5MajorELSQ_0EEESR_NSO_INSP_7ScaleInELSS_0EEEST_EEEEEENS4_6LayoutINS5_IJSC_SC_SC_EEENS5_IJNSA_ILi0EEESY_SY_EEEEENS5_IJNS4_10UnderscoreES11_S11_EEEEENS4_13SM90_TMA_LOADENS4_14ComposedLayoutINS4_7SwizzleILi2ELi4ELi3EEENS4_18smem_ptr_flag_bitsILi8EEENSW_INS5_IJNSA_ILi8EEESF_EEENS5_IJSF_SC_EEEEEEEvNS4_8identityENS4_23SM90_TMA_LOAD_MULTICASTES1E_vS1F_EENS_8epilogue10collective18CollectiveEpilogueINS1I_23Sm100TmaWarpSpecializedILi4ELi2ELi32ELb0ELb0EEEJSH_NS5_IJNSW_ISF_SC_EES1N_EEESI_SJ_SI_SJ_NS1I_6fusion15FusionCallbacksIS1M_NS1P_17LinearCombinationISI_fSI_fLNS_15FloatRoundStyleE2EEESH_S1O_JEEENS4_5SM1004TMEM4LOAD26SM100_TMEM_LOAD_16dp32b32xES14_S1E_NS4_39AutoVectorizingCopyWithAssumedAlignmentILi128EEENS4_14SM90_TMA_STOREES1E_S20_S20_EEEvvEEEEvNT_6ParamsE,"aw",@nobits
	.sectionflags	@""
	.align	16
	.zero		1024


//--------------------- .nv.shared.reserved.0     --------------------------
	.section	.nv.shared.reserved.0,"aw",@nobits
	.weak		__nv_reservedSMEM_offset_0_alias
	.size		__nv_reservedSMEM_offset_0_alias, 0, 64
	.other		__nv_reservedSMEM_offset_0_alias,@"STO_CUDA_RESERVED_SHARED STV_DEFAULT"
__nv_reservedSMEM_offset_0_alias:
	.zero		0
.nv.shared.reserved.0:
	.zero		64
	.weak		__nv_reservedSMEM_tcgen05_partition
	.type		__nv_reservedSMEM_tcgen05_partition,@object
	.size		__nv_reservedSMEM_tcgen05_partition,(.L_0 - __nv_reservedSMEM_tcgen05_partition)
__nv_reservedSMEM_tcgen05_partition:
	.zero		32
.L_0:


//--------------------- .nv.global                --------------------------
	.section	.nv.global,"aw",@nobits
.nv.global:
	.type		_ZN39_INTERNAL_3ec4932a_4_k_cu_b5439ff6_86674cute1_E,@object
	.size		_ZN39_INTERNAL_3ec4932a_4_k_cu_b5439ff6_86674cute1_E,(_ZN39_INTERNAL_3ec4932a_4_k_cu_b5439ff6_86674cuda3std3__45__cpo6cbeginE - _ZN39_INTERNAL_3ec4932a_4_k_cu_b5439ff6_86674cute1_E)
_ZN39_INTERNAL_3ec4932a_4_k_cu_b5439ff6_86674cute1_E:
	.zero		1
	.type		_ZN39_INTERNAL_3ec4932a_4_k_cu_b5439ff6_86674cuda3std3__45__cpo6cbeginE,@object
	.size		_ZN39_INTERNAL_3ec4932a_4_k_cu_b5439ff6_86674cuda3std3__45__cpo6cbeginE,(_ZN39_INTERNAL_3ec4932a_4_k_cu_b5439ff6_86674cuda3std3__48in_placeE - _ZN39_INTERNAL_3ec4932a_4_k_cu_b5439ff6_86674cuda3std3__45__cpo6cbeginE)
_ZN39_INTERNAL_3ec4932a_4_k_cu_b5439ff6_86674cuda3std3__45__cpo6cbeginE:
	.zero		1
	.type		_ZN39_INTERNAL_3ec4932a_4_k_cu_b5439ff6_86674cuda3std3__48in_placeE,@object
	.size		_ZN39_INTERNAL_3ec4932a_4_k_cu_b5439ff6_86674cuda3std3__48in_placeE,(_ZN39_INTERNAL_3ec4932a_4_k_cu_b5439ff6_86674cuda3std6ranges3__45__cpo9iter_moveE - _ZN39_INTERNAL_3ec4932a_4_k_cu_b5439ff6_86674cuda3std3__48in_placeE)
_ZN39_INTERNAL_3ec4932a_4_k_cu_b5439ff6_86674cuda3std3__48in_placeE:
	.zero		1
	.type		_ZN39_INTERNAL_3ec4932a_4_k_cu_b5439ff6_86674cuda3std6ranges3__45__cpo9iter_moveE,@object
	.size		_ZN39_INTERNAL_3ec4932a_4_k_cu_b5439ff6_86674cuda3std6ranges3__45__cpo9iter_moveE,(_ZN39_INTERNAL_3ec4932a_4_k_cu_b5439ff6_86674cuda3std3__45__cpo5beginE - _ZN39_INTERNAL_3ec4932a_4_k_cu_b5439ff6_86674cuda3std6ranges3__45__cpo9iter_moveE)
_ZN39_INTERNAL_3ec4932a_4_k_cu_b5439ff6_86674cuda3std6ranges3__45__cpo9iter_moveE:
	.zero		1
	.type		_ZN39_INTERNAL_3ec4932a_4_k_cu_b5439ff6_86674cuda3std3__45__cpo5beginE,@object
	.size		_ZN39_INTERNAL_3ec4932a_4_k_cu_b5439ff6_86674cuda3std3__45__cpo5beginE,(_ZN39_INTERNAL_3ec4932a_4_k_cu_b5439ff6_86674cuda3std3__441_GLOBAL__N__3ec4932a_4_k_cu_b5439ff6_86676ignoreE - _ZN39_INTERNAL_3ec4932a_4_k_cu_b5439ff6_86674cuda3std3__45__cpo5beginE)
_ZN39_INTERNAL_3ec4932a_4_k_cu_b5439ff6_86674cuda3std3__45__cpo5beginE:
	.zero		1
	.type		_ZN39_INTERNAL_3ec4932a_4_k_cu_b5439ff6_86674cuda3std3__441_GLOBAL__N__3ec4932a_4_k_cu_b5439ff6_86676ignoreE,@object
	.size		_ZN39_INTERNAL_3ec4932a_4_k_cu_b5439ff6_86674cuda3std3__441_GLOBAL__N__3ec4932a_4_k_cu_b5439ff6_86676ignoreE,(_ZN39_INTERNAL_3ec4932a_4_k_cu_b5439ff6_86674cute7productE - _ZN39_INTERNAL_3ec4932a_4_k_cu_b5439ff6_86674cuda3std3__441_GLOBAL__N__3ec4932a_4_k_cu_b5439ff6_86676ignoreE)
_ZN39_INTERNAL_3ec4932a_4_k_cu_b5439ff6_86674cuda3std3__441_GLOBAL__N__3ec4932a_4_k_cu_b5439ff6_86676ignoreE:
	.zero		1
	.type		_ZN39_INTERNAL_3ec4932a_4_k_cu_b5439ff6_86674cute7productE,@object
	.size		_ZN39_INTERNAL_3ec4932a_4_k_cu_b5439ff6_86674cute7productE,(_ZN39_INTERNAL_3ec4932a_4_k_cu_b5439ff6_86674cuda3std3__45__cpo3endE - _ZN39_INTERNAL_3ec4932a_4_k_cu_b5439ff6_86674cute7productE)
_ZN39_INTERNAL_3ec4932a_4_k_cu_b5439ff6_86674cute7productE:
	.zero		1
	.type		_ZN39_INTERNAL_3ec4932a_4_k_cu_b5439ff6_86674cuda3std3__45__cpo3endE,@object
	.size		_ZN39_INTERNAL_3ec4932a_4_k_cu_b5439ff6_86674cuda3std3__45__cpo3endE,(_ZN39_INTERNAL_3ec4932a_4_k_cu_b5439ff6_86674cuda3std3__419piecewise_constructE - _ZN39_INTERNAL_3ec4932a_4_k_cu_b5439ff6_86674cuda3std3__45__cpo3endE)
_ZN39_INTERNAL_3ec4932a_4_k_cu_b5439ff6_86674cuda3std3__45__cpo3endE:
	.zero		1
	.type		_ZN39_INTERNAL_3ec4932a_4_k_cu_b5439ff6_86674cuda3std3__419piecewise_constructE,@object
	.size		_ZN39_INTERNAL_3ec4932a_4_k_cu_b5439ff6_86674cuda3std3__419piecewise_constructE,(_ZN39_INTERNAL_3ec4932a_4_k_cu_b5439ff6_86674cuda3std3__45__cpo4cendE - _ZN39_INTERNAL_3ec4932a_4_k_cu_b5439ff6_86674cuda3std3__419piecewise_constructE)
_ZN39_INTERNAL_3ec4932a_4_k_cu_b5439ff6_86674cuda3std3__419piecewise_constructE:
	.zero		1
	.type		_ZN39_INTERNAL_3ec4932a_4_k_cu_b5439ff6_86674cuda3std3__45__cpo4cendE,@object
	.size		_ZN39_INTERNAL_3ec4932a_4_k_cu_b5439ff6_86674cuda3std3__45__cpo4cendE,(_ZN39_INTERNAL_3ec4932a_4_k_cu_b5439ff6_86674cuda3std6ranges3__45__cpo4swapE - _ZN39_INTERNAL_3ec4932a_4_k_cu_b5439ff6_86674cuda3std3__45__cpo4cendE)
_ZN39_INTERNAL_3ec4932a_4_k_cu_b5439ff6_86674cuda3std3__45__cpo4cendE:
	.zero		1
	.type		_ZN39_INTERNAL_3ec4932a_4_k_cu_b5439ff6_86674cuda3std6ranges3__45__cpo4swapE,@object
	.size		_ZN39_INTERNAL_3ec4932a_4_k_cu_b5439ff6_86674cuda3std6ranges3__45__cpo4swapE,(.L_11 - _ZN39_INTERNAL_3ec4932a_4_k_cu_b5439ff6_86674cuda3std6ranges3__45__cpo4swapE)
_ZN39_INTERNAL_3ec4932a_4_k_cu_b5439ff6_86674cuda3std6ranges3__45__cpo4swapE:
	.zero		1
.L_11:


//--------------------- .nv.constant0._ZN7cutlass13device_kernelINS_4gemm6kernel13GemmUniversalIN4cute5tupleIJiiiiEEENS1_10collective13CollectiveMmaINS1_35MainloopSm100TmaUmmaWarpSpecializedILi10ELi2ELi4ENS5_IJNS4_1CILi2EEENSA_ILi1EEESC_EEEEENS5_IJNSA_ILi64EEENSA_ILi256EEESF_EEENS_12float_e5m2_tENS5_IJlSC_lEEESI_SJ_NS4_8TiledMMAINS4_8MMA_AtomIJNS4_10MMA_TraitsINS4_19SM100_MMA_F8F6F4_SSEJSI_SI_fSF_SG_NS4_17integral_constantINS4_4UMMA5MajorELSQ_0EEESR_NSO_INSP_7ScaleInELSS_0EEEST_EEEEEENS4_6LayoutINS5_IJSC_SC_SC_EEENS5_IJNSA_ILi0EEESY_SY_EEEEENS5_IJNS4_10UnderscoreES11_S11_EEEEENS4_13SM90_TMA_LOADENS4_14ComposedLayoutINS4_7SwizzleILi2ELi4ELi3EEENS4_18smem_ptr_flag_bitsILi8EEENSW_INS5_IJNSA_ILi8EEESF_EEENS5_IJSF_SC_EEEEEEEvNS4_8identityENS4_23SM90_TMA_LOAD_MULTICASTES1E_vS1F_EENS_8epilogue10collective18CollectiveEpilogueINS1I_23Sm100TmaWarpSpecializedILi4ELi2ELi32ELb0ELb0EEEJSH_NS5_IJNSW_ISF_SC_EES1N_EEESI_SJ_SI_SJ_NS1I_6fusion15FusionCallbacksIS1M_NS1P_17LinearCombinationISI_fSI_fLNS_15FloatRoundStyleE2EEESH_S1O_JEEENS4_5SM1004TMEM4LOAD26SM100_TMEM_LOAD_16dp32b32xES14_S1E_NS4_39AutoVectorizingCopyWithAssumedAlignmentILi128EEENS4_14SM90_TMA_STOREES1E_S20_S20_EEEvvEEEEvNT_6ParamsE --------------------------
	.section	.nv.constant0._ZN7cutlass13device_kernelINS_4gemm6kernel13GemmUniversalIN4cute5tupleIJiiiiEEENS1_10collective13CollectiveMmaINS1_35MainloopSm100TmaUmmaWarpSpecializedILi10ELi2ELi4ENS5_IJNS4_1CILi2EEENSA_ILi1EEESC_EEEEENS5_IJNSA_ILi64EEENSA_ILi256EEESF_EEENS_12float_e5m2_tENS5_IJlSC_lEEESI_SJ_NS4_8TiledMMAINS4_8MMA_AtomIJNS4_10MMA_TraitsINS4_19SM100_MMA_F8F6F4_SSEJSI_SI_fSF_SG_NS4_17integral_constantINS4_4UMMA5MajorELSQ_0EEESR_NSO_INSP_7ScaleInELSS_0EEEST_EEEEEENS4_6LayoutINS5_IJSC_SC_SC_EEENS5_IJNSA_ILi0EEESY_SY_EEEEENS5_IJNS4_10UnderscoreES11_S11_EEEEENS4_13SM90_TMA_LOADENS4_14ComposedLayoutINS4_7SwizzleILi2ELi4ELi3EEENS4_18smem_ptr_flag_bitsILi8EEENSW_INS5_IJNSA_ILi8EEESF_EEENS5_IJSF_SC_EEEEEEEvNS4_8identityENS4_23SM90_TMA_LOAD_MULTICASTES1E_vS1F_EENS_8epilogue10collective18CollectiveEpilogueINS1I_23Sm100TmaWarpSpecializedILi4ELi2ELi32ELb0ELb0EEEJSH_NS5_IJNSW_ISF_SC_EES1N_EEESI_SJ_SI_SJ_NS1I_6fusion15FusionCallbacksIS1M_NS1P_17LinearCombinationISI_fSI_fLNS_15FloatRoundStyleE2EEESH_S1O_JEEENS4_5SM1004TMEM4LOAD26SM100_TMEM_LOAD_16dp32b32xES14_S1E_NS4_39AutoVectorizingCopyWithAssumedAlignmentILi128EEENS4_14SM90_TMA_STOREES1E_S20_S20_EEEvvEEEEvNT_6ParamsE,"a",@progbits
	.sectionflags	@""
	.align	4
.nv.constant0._ZN7cutlass13device_kernelINS_4gemm6kernel13GemmUniversalIN4cute5tupleIJiiiiEEENS1_10collective13CollectiveMmaINS1_35MainloopSm100TmaUmmaWarpSpecializedILi10ELi2ELi4ENS5_IJNS4_1CILi2EEENSA_ILi1EEESC_EEEEENS5_IJNSA_ILi64EEENSA_ILi256EEESF_EEENS_12float_e5m2_tENS5_IJlSC_lEEESI_SJ_NS4_8TiledMMAINS4_8MMA_AtomIJNS4_10MMA_TraitsINS4_19SM100_MMA_F8F6F4_SSEJSI_SI_fSF_SG_NS4_17integral_constantINS4_4UMMA5MajorELSQ_0EEESR_NSO_INSP_7ScaleInELSS_0EEEST_EEEEEENS4_6LayoutINS5_IJSC_SC_SC_EEENS5_IJNSA_ILi0EEESY_SY_EEEEENS5_IJNS4_10UnderscoreES11_S11_EEEEENS4_13SM90_TMA_LOADENS4_14ComposedLayoutINS4_7SwizzleILi2ELi4ELi3EEENS4_18smem_ptr_flag_bitsILi8EEENSW_INS5_IJNSA_ILi8EEESF_EEENS5_IJSF_SC_EEEEEEEvNS4_8identityENS4_23SM90_TMA_LOAD_MULTICASTES1E_vS1F_EENS_8epilogue10collective18CollectiveEpilogueINS1I_23Sm100TmaWarpSpecializedILi4ELi2ELi32ELb0ELb0EEEJSH_NS5_IJNSW_ISF_SC_EES1N_EEESI_SJ_SI_SJ_NS1I_6fusion15FusionCallbacksIS1M_NS1P_17LinearCombinationISI_fSI_fLNS_15FloatRoundStyleE2EEESH_S1O_JEEENS4_5SM1004TMEM4LOAD26SM100_TMEM_LOAD_16dp32b32xES14_S1E_NS4_39AutoVectorizingCopyWithAssumedAlignmentILi128EEENS4_14SM90_TMA_STOREES1E_S20_S20_EEEvvEEEEvNT_6ParamsE:
	.zero		2944


//--------------------- SYMBOLS --------------------------

	.type		.nv.reservedSmem.offset0,@object
	.size		.nv.reservedSmem.offset0,0x4
	.type		.nv.reservedSmem.cap,@object
	.size		.nv.reservedSmem.cap,0x4
	.type		__assertfail,@function
